// auto-generated by cutlass_sweep.gemm — config: {"arch": "sm_100", "cluster_m": 1, "cluster_n": 1, "dtype": "e4m3", "dtype_b": "e4m3", "layout": "nt", "stages": 0, "tile_k": 256, "tile_m": 128, "tile_n": 128}
#include "cutlass/cutlass.h"
#include "cutlass/gemm/collective/collective_builder.hpp"
#include "cutlass/gemm/device/gemm_universal_adapter.h"
#include "cutlass/gemm/kernel/gemm_universal.hpp"
#include "cutlass/epilogue/collective/collective_builder.hpp"

using ElemA = cutlass::float_e4m3_t;
using ElemB = cutlass::float_e4m3_t;
using ElemCD = cutlass::float_e4m3_t;
using Acc  = float;
using TileShape    = cute::Shape<cute::_128, cute::_128, cute::_256>;
using ClusterShape = cute::Shape<cute::_1, cute::_1, cute::_1>;

using CollectiveEpilogue = typename cutlass::epilogue::collective::CollectiveBuilder<
    cutlass::arch::Sm100, cutlass::arch::OpClassTensorOp,
    TileShape, ClusterShape,
    cutlass::epilogue::collective::EpilogueTileAuto,
    Acc, Acc,
    ElemCD, cutlass::layout::RowMajor, 128 / cutlass::sizeof_bits<ElemCD>::value,
    ElemCD, cutlass::layout::RowMajor, 128 / cutlass::sizeof_bits<ElemCD>::value,
    cutlass::epilogue::collective::EpilogueScheduleAuto
  >::CollectiveOp;

using CollectiveMainloop = typename cutlass::gemm::collective::CollectiveBuilder<
    cutlass::arch::Sm100, cutlass::arch::OpClassTensorOp,
    ElemA, cutlass::layout::RowMajor, 128 / cutlass::sizeof_bits<ElemA>::value,
    ElemB, cutlass::layout::ColumnMajor, 128 / cutlass::sizeof_bits<ElemB>::value,
    Acc,
    TileShape, ClusterShape,
    cutlass::gemm::collective::StageCountAutoCarveout<static_cast<int>(sizeof(typename CollectiveEpilogue::SharedStorage))>,
    cutlass::gemm::collective::KernelScheduleAuto
  >::CollectiveOp;

using GemmKernel = cutlass::gemm::kernel::GemmUniversal<
    cute::Shape<int,int,int,int>,
    CollectiveMainloop,
    CollectiveEpilogue
>;
using Gemm = cutlass::gemm::device::GemmUniversalAdapter<GemmKernel>;

// Force the device kernel symbol into the cubin without needing a host main.
auto* _anchor = &cutlass::device_kernel<GemmKernel>;


// ===== COMPILED SASS (sm_100a) =====

	.target	sm_100a

	.elftype	@"ET_EXEC"


//--------------------- .note.nv.tkinfo           --------------------------
	.section	.note.nv.tkinfo,"",@"SHT_NOTE"
	.sectionflags	@"SHF_NOTE_NV_TKINFO"
	.tkinfo
        /*0018*/ 	.word	0x00000002
        /*0030*/ 	.string	""
        /*0030*/ 	.string	"ptxas"
        /*0030*/ 	.string	"Cuda compilation tools, release 13.0, V13.0.88"
        /*0030*/ 	.string	"Build cuda_13.0.r13.0/compiler.36424714_0"
        /*0030*/ 	.string	"-arch sm_100a -m 64 "



//--------------------- .note.nv.cuinfo           --------------------------
	.section	.note.nv.cuinfo,"",@"SHT_NOTE"
	.sectionflags	@"SHF_NOTE_NV_CUINFO"
        /*0018*/ 	.short	0x0002
        /*001a*/ 	.short	0x0064
        /*001c*/ 	.short	0x0082
	.zero		2


//--------------------- .nv.info                  --------------------------
	.section	.nv.info,"",@"SHT_CUDA_INFO"
	.align	4


	//----- nvinfo : EIATTR_REGCOUNT
	.align		4
        /*0000*/ 	.byte	0x04, 0x2f
        /*0002*/ 	.short	(.L_19 - .L_18)
	.align		4
.L_18:
        /*0004*/ 	.word	index@(_ZN7cutlass13device_kernelINS_4gemm6kernel13GemmUniversalIN4cute5tupleIJiiiiEEENS1_10collective13CollectiveMmaINS1_35MainloopSm100TmaUmmaWarpSpecializedILi3ELi2ELi4ENS5_IJNS4_1CILi1EEESB_SB_EEEEENS5_IJNSA_ILi128EEESE_NSA_ILi256EEEEEENS_12float_e4m3_tENS5_IJlSB_lEEESH_SI_NS4_8TiledMMAINS4_8MMA_AtomIJNS4_10MMA_TraitsINS4_19SM100_MMA_F8F6F4_SSEJSH_SH_fSE_SE_NS4_17integral_constantINS4_4UMMA5MajorELSP_0EEESQ_NSN_INSO_7ScaleInELSR_0EEESS_EEEEEENS4_6LayoutISC_NS5_IJNSA_ILi0EEESW_SW_EEEEENS5_IJNS4_10UnderscoreESZ_SZ_EEEEENS4_13SM90_TMA_LOADENS4_14ComposedLayoutINS4_7SwizzleILi3ELi4ELi3EEENS4_18smem_ptr_flag_bitsILi8EEENSV_INS5_IJNSA_ILi8EEESE_EEENS5_IJSE_SB_EEEEEEEvNS4_8identityES12_S1C_vS1D_EENS_8epilogue10collective18CollectiveEpilogueINS1F_23Sm100TmaWarpSpecializedILi2ELi2ELi64ELb0ELb0EEEJSG_NS5_IJNSV_ISE_SB_EENSV_INSA_ILi64EEESB_EEEEESH_SI_SH_SI_NS1F_6fusion15FusionCallbacksIS1J_NS1O_17LinearCombinationISH_fSH_fLNS_15FloatRoundStyleE2EEESG_S1N_JEEENS4_5SM1004TMEM4LOAD26SM100_TMEM_LOAD_32dp32b64xES12_NS13_INS14_ILi2ELi4ELi3EEES17_NSV_INS5_IJS18_S1L_EEENS5_IJS1L_SB_EEEEEEENS4_39AutoVectorizingCopyWithAssumedAlignmentILi128EEENS4_14SM90_TMA_STOREES22_S24_S24_EEEvvEEEEvNT_6ParamsE)
        /*0008*/ 	.word	0x000000e0


	//----- nvinfo : EIATTR_FRAME_SIZE
	.align		4
.L_19:
        /*000c*/ 	.byte	0x04, 0x11
        /*000e*/ 	.short	(.L_21 - .L_20)
	.align		4
.L_20:
        /*0010*/ 	.word	index@($__internal_2_$__cuda_sm10x_tcgen05_guardrail_trap_unallocated_columns_being_dealloced)
        /*0014*/ 	.word	0x00000000


	//----- nvinfo : EIATTR_FRAME_SIZE
	.align		4
.L_21:
        /*0018*/ 	.byte	0x04, 0x11
        /*001a*/ 	.short	(.L_23 - .L_22)
	.align		4
.L_22:
        /*001c*/ 	.word	index@($__internal_1_$__cuda_sm10x_tcgen05_guardrail_trap_phase_invalid_during_alloc)
        /*0020*/ 	.word	0x00000000


	//----- nvinfo : EIATTR_FRAME_SIZE
	.align		4
.L_23:
        /*0024*/ 	.byte	0x04, 0x11
        /*0026*/ 	.short	(.L_25 - .L_24)
	.align		4
.L_24:
        /*0028*/ 	.word	index@($__internal_0_$__cuda_sm10x_tcgen05_guardrail_trap_col_being_dealloced_not_returned_by_alloc)
        /*002c*/ 	.word	0x00000000


	//----- nvinfo : EIATTR_FRAME_SIZE
	.align		4
.L_25:
        /*0030*/ 	.byte	0x04, 0x11
        /*0032*/ 	.short	(.L_27 - .L_26)
	.align		4
.L_26:
        /*0034*/ 	.word	index@(_ZN7cutlass13device_kernelINS_4gemm6kernel13GemmUniversalIN4cute5tupleIJiiiiEEENS1_10collective13CollectiveMmaINS1_35MainloopSm100TmaUmmaWarpSpecializedILi3ELi2ELi4ENS5_IJNS4_1CILi1EEESB_SB_EEEEENS5_IJNSA_ILi128EEESE_NSA_ILi256EEEEEENS_12float_e4m3_tENS5_IJlSB_lEEESH_SI_NS4_8TiledMMAINS4_8MMA_AtomIJNS4_10MMA_TraitsINS4_19SM100_MMA_F8F6F4_SSEJSH_SH_fSE_SE_NS4_17integral_constantINS4_4UMMA5MajorELSP_0EEESQ_NSN_INSO_7ScaleInELSR_0EEESS_EEEEEENS4_6LayoutISC_NS5_IJNSA_ILi0EEESW_SW_EEEEENS5_IJNS4_10UnderscoreESZ_SZ_EEEEENS4_13SM90_TMA_LOADENS4_14ComposedLayoutINS4_7SwizzleILi3ELi4ELi3EEENS4_18smem_ptr_flag_bitsILi8EEENSV_INS5_IJNSA_ILi8EEESE_EEENS5_IJSE_SB_EEEEEEEvNS4_8identityES12_S1C_vS1D_EENS_8epilogue10collective18CollectiveEpilogueINS1F_23Sm100TmaWarpSpecializedILi2ELi2ELi64ELb0ELb0EEEJSG_NS5_IJNSV_ISE_SB_EENSV_INSA_ILi64EEESB_EEEEESH_SI_SH_SI_NS1F_6fusion15FusionCallbacksIS1J_NS1O_17LinearCombinationISH_fSH_fLNS_15FloatRoundStyleE2EEESG_S1N_JEEENS4_5SM1004TMEM4LOAD26SM100_TMEM_LOAD_32dp32b64xES12_NS13_INS14_ILi2ELi4ELi3EEES17_NSV_INS5_IJS18_S1L_EEENS5_IJS1L_SB_EEEEEEENS4_39AutoVectorizingCopyWithAssumedAlignmentILi128EEENS4_14SM90_TMA_STOREES22_S24_S24_EEEvvEEEEvNT_6ParamsE)
        /*0038*/ 	.word	0x00000000


	//----- nvinfo : EIATTR_MIN_STACK_SIZE
	.align		4
.L_27:
        /*003c*/ 	.byte	0x04, 0x12
        /*003e*/ 	.short	(.L_29 - .L_28)
	.align		4
.L_28:
        /*0040*/ 	.word	index@(_ZN7cutlass13device_kernelINS_4gemm6kernel13GemmUniversalIN4cute5tupleIJiiiiEEENS1_10collective13CollectiveMmaINS1_35MainloopSm100TmaUmmaWarpSpecializedILi3ELi2ELi4ENS5_IJNS4_1CILi1EEESB_SB_EEEEENS5_IJNSA_ILi128EEESE_NSA_ILi256EEEEEENS_12float_e4m3_tENS5_IJlSB_lEEESH_SI_NS4_8TiledMMAINS4_8MMA_AtomIJNS4_10MMA_TraitsINS4_19SM100_MMA_F8F6F4_SSEJSH_SH_fSE_SE_NS4_17integral_constantINS4_4UMMA5MajorELSP_0EEESQ_NSN_INSO_7ScaleInELSR_0EEESS_EEEEEENS4_6LayoutISC_NS5_IJNSA_ILi0EEESW_SW_EEEEENS5_IJNS4_10UnderscoreESZ_SZ_EEEEENS4_13SM90_TMA_LOADENS4_14ComposedLayoutINS4_7SwizzleILi3ELi4ELi3EEENS4_18smem_ptr_flag_bitsILi8EEENSV_INS5_IJNSA_ILi8EEESE_EEENS5_IJSE_SB_EEEEEEEvNS4_8identityES12_S1C_vS1D_EENS_8epilogue10collective18CollectiveEpilogueINS1F_23Sm100TmaWarpSpecializedILi2ELi2ELi64ELb0ELb0EEEJSG_NS5_IJNSV_ISE_SB_EENSV_INSA_ILi64EEESB_EEEEESH_SI_SH_SI_NS1F_6fusion15FusionCallbacksIS1J_NS1O_17LinearCombinationISH_fSH_fLNS_15FloatRoundStyleE2EEESG_S1N_JEEENS4_5SM1004TMEM4LOAD26SM100_TMEM_LOAD_32dp32b64xES12_NS13_INS14_ILi2ELi4ELi3EEES17_NSV_INS5_IJS18_S1L_EEENS5_IJS1L_SB_EEEEEEENS4_39AutoVectorizingCopyWithAssumedAlignmentILi128EEENS4_14SM90_TMA_STOREES22_S24_S24_EEEvvEEEEvNT_6ParamsE)
        /*0044*/ 	.word	0x00000000
.L_29:


//--------------------- .nv.compat                --------------------------
	.section	.nv.compat,"",@"SHT_CUDA_COMPAT_INFO"
	.align	4
        /*0000*/ 	.byte	0x02, 0x09, 0x01, 0x00, 0x02, 0x02, 0x02, 0x00, 0x02, 0x05, 0x05, 0x00, 0x03, 0x07, 0x01, 0x01
        /*0010*/ 	.byte	0x02, 0x03, 0x01, 0x00, 0x02, 0x06, 0x01, 0x00, 0x04, 0x0b, 0x08, 0x00, 0x09, 0x00, 0x00, 0x00
        /*0020*/ 	.byte	0x00, 0x00, 0x00, 0x00


//--------------------- .nv.info._ZN7cutlass13device_kernelINS_4gemm6kernel13GemmUniversalIN4cute5tupleIJiiiiEEENS1_10collective13CollectiveMmaINS1_35MainloopSm100TmaUmmaWarpSpecializedILi3ELi2ELi4ENS5_IJNS4_1CILi1EEESB_SB_EEEEENS5_IJNSA_ILi128EEESE_NSA_ILi256EEEEEENS_12float_e4m3_tENS5_IJlSB_lEEESH_SI_NS4_8TiledMMAINS4_8MMA_AtomIJNS4_10MMA_TraitsINS4_19SM100_MMA_F8F6F4_SSEJSH_SH_fSE_SE_NS4_17integral_constantINS4_4UMMA5MajorELSP_0EEESQ_NSN_INSO_7ScaleInELSR_0EEESS_EEEEEENS4_6LayoutISC_NS5_IJNSA_ILi0EEESW_SW_EEEEENS5_IJNS4_10UnderscoreESZ_SZ_EEEEENS4_13SM90_TMA_LOADENS4_14ComposedLayoutINS4_7SwizzleILi3ELi4ELi3EEENS4_18smem_ptr_flag_bitsILi8EEENSV_INS5_IJNSA_ILi8EEESE_EEENS5_IJSE_SB_EEEEEEEvNS4_8identityES12_S1C_vS1D_EENS_8epilogue10collective18CollectiveEpilogueINS1F_23Sm100TmaWarpSpecializedILi2ELi2ELi64ELb0ELb0EEEJSG_NS5_IJNSV_ISE_SB_EENSV_INSA_ILi64EEESB_EEEEESH_SI_SH_SI_NS1F_6fusion15FusionCallbacksIS1J_NS1O_17LinearCombinationISH_fSH_fLNS_15FloatRoundStyleE2EEESG_S1N_JEEENS4_5SM1004TMEM4LOAD26SM100_TMEM_LOAD_32dp32b64xES12_NS13_INS14_ILi2ELi4ELi3EEES17_NSV_INS5_IJS18_S1L_EEENS5_IJS1L_SB_EEEEEEENS4_39AutoVectorizingCopyWithAssumedAlignmentILi128EEENS4_14SM90_TMA_STOREES22_S24_S24_EEEvvEEEEvNT_6ParamsE --------------------------
	.section	.nv.info._ZN7cutlass13device_kernelINS_4gemm6kernel13GemmUniversalIN4cute5tupleIJiiiiEEENS1_10collective13CollectiveMmaINS1_35MainloopSm100TmaUmmaWarpSpecializedILi3ELi2ELi4ENS5_IJNS4_1CILi1EEESB_SB_EEEEENS5_IJNSA_ILi128EEESE_NSA_ILi256EEEEEENS_12float_e4m3_tENS5_IJlSB_lEEESH_SI_NS4_8TiledMMAINS4_8MMA_AtomIJNS4_10MMA_TraitsINS4_19SM100_MMA_F8F6F4_SSEJSH_SH_fSE_SE_NS4_17integral_constantINS4_4UMMA5MajorELSP_0EEESQ_NSN_INSO_7ScaleInELSR_0EEESS_EEEEEENS4_6LayoutISC_NS5_IJNSA_ILi0EEESW_SW_EEEEENS5_IJNS4_10UnderscoreESZ_SZ_EEEEENS4_13SM90_TMA_LOADENS4_14ComposedLayoutINS4_7SwizzleILi3ELi4ELi3EEENS4_18smem_ptr_flag_bitsILi8EEENSV_INS5_IJNSA_ILi8EEESE_EEENS5_IJSE_SB_EEEEEEEvNS4_8identityES12_S1C_vS1D_EENS_8epilogue10collective18CollectiveEpilogueINS1F_23Sm100TmaWarpSpecializedILi2ELi2ELi64ELb0ELb0EEEJSG_NS5_IJNSV_ISE_SB_EENSV_INSA_ILi64EEESB_EEEEESH_SI_SH_SI_NS1F_6fusion15FusionCallbacksIS1J_NS1O_17LinearCombinationISH_fSH_fLNS_15FloatRoundStyleE2EEESG_S1N_JEEENS4_5SM1004TMEM4LOAD26SM100_TMEM_LOAD_32dp32b64xES12_NS13_INS14_ILi2ELi4ELi3EEES17_NSV_INS5_IJS18_S1L_EEENS5_IJS1L_SB_EEEEEEENS4_39AutoVectorizingCopyWithAssumedAlignmentILi128EEENS4_14SM90_TMA_STOREES22_S24_S24_EEEvvEEEEvNT_6ParamsE,"",@"SHT_CUDA_INFO"
	.sectionflags	@""
	.align	4


	//----- nvinfo : EIATTR_CUDA_API_VERSION
	.align		4
        /*0000*/ 	.byte	0x04, 0x37
        /*0002*/ 	.short	(.L_31 - .L_30)
.L_30:
        /*0004*/ 	.word	0x00000082


	//----- nvinfo : EIATTR_KPARAM_INFO
	.align		4
.L_31:
        /*0008*/ 	.byte	0x04, 0x17
        /*000a*/ 	.short	(.L_33 - .L_32)
.L_32:
        /*000c*/ 	.word	0x00000000
        /*0010*/ 	.short	0x0000
        /*0012*/ 	.short	0x0000
        /*0014*/ 	.byte	0x00, 0xf0, 0x01, 0x20


	//----- nvinfo : EIATTR_AT_ENTRY_FRAGMENTS
	.align		4
.L_33:
        /*0018*/ 	.byte	0x04, 0x4f
        /*001a*/ 	.short	(.L_35 - .L_34)


	//   ....[0]....
.L_34:
        /*001c*/ 	.word	0x00000006


	//----- nvinfo : EIATTR_RESERVED_SMEM_USED
	.align		4
.L_35:
        /*0020*/ 	.byte	0x01, 0x41
	.zero		2


	//----- nvinfo : EIATTR_SPARSE_MMA_MASK
	.align		4
        /*0024*/ 	.byte	0x03, 0x50
        /*0026*/ 	.short	0x0000


	//----- nvinfo : EIATTR_TCGEN05_1CTA_USED
	.align		4
        /*0028*/ 	.byte	0x01, 0x51
	.zero		2


	//----- nvinfo : EIATTR_MAXREG_COUNT
	.align		4
        /*002c*/ 	.byte	0x03, 0x1b
        /*002e*/ 	.short	0x00ff


	//----- nvinfo : EIATTR_NUM_BARRIERS
	.align		4
        /*0030*/ 	.byte	0x02, 0x4c
        /*0032*/ 	.byte	0x07
	.zero		1


	//----- nvinfo : EIATTR_EXTERNS
	.align		4
        /*0034*/ 	.byte	0x04, 0x0f
        /*0036*/ 	.short	(.L_37 - .L_36)


	//   ....[0]....
	.align		4
.L_36:
        /*0038*/ 	.word	index@(__assertfail)


	//----- nvinfo : EIATTR_MERCURY_ISA_VERSION
	.align		4
.L_37:
        /*003c*/ 	.byte	0x03, 0x5f
        /*003e*/ 	.short	0x0101


	//----- nvinfo : EIATTR_INT_WARP_WIDE_INSTR_OFFSETS
	.align		4
        /*0040*/ 	.byte	0x04, 0x31
        /*0042*/ 	.short	(.L_39 - .L_38)


	//   ....[0]....
.L_38:
        /*0044*/ 	.word	0x00001ec0


	//   ....[1]....
        /*0048*/ 	.word	0x00003a40


	//   ....[2]....
        /*004c*/ 	.word	0x00003a60


	//   ....[3]....
        /*0050*/ 	.word	0x00003a90


	//   ....[4]....
        /*0054*/ 	.word	0x000043c0


	//   ....[5]....
        /*0058*/ 	.word	0x00004430


	//   ....[6]....
        /*005c*/ 	.word	0x00004610


	//   ....[7]....
        /*0060*/ 	.word	0x00004770


	//----- nvinfo : EIATTR_COOP_GROUP_MASK_REGIDS
	.align		4
.L_39:
        /*0064*/ 	.byte	0x04, 0x29
        /*0066*/ 	.short	(.L_41 - .L_40)


	//   ....[0]....
.L_40:
        /*0068*/ 	.word	0xffffffff


	//   ....[1]....
        /*006c*/ 	.word	0xffffffff


	//   ....[2]....
        /*0070*/ 	.word	0xffffffff


	//   ....[3]....
        /*0074*/ 	.word	0xffffffff


	//   ....[4]....
        /*0078*/ 	.word	0xffffffff


	//   ....[5]....
        /*007c*/ 	.word	0xffffffff


	//   ....[6]....
        /*0080*/ 	.word	0xffffffff


	//   ....[7]....
        /*0084*/ 	.word	0xffffffff


	//   ....[8]....
        /*0088*/ 	.word	0xffffffff


	//   ....[9]....
        /*008c*/ 	.word	0xffffffff


	//   ....[10]....
        /*0090*/ 	.word	0xffffffff


	//   ....[11]....
        /*0094*/ 	.word	0xffffffff


	//   ....[12]....
        /*0098*/ 	.word	0xffffffff


	//----- nvinfo : EIATTR_COOP_GROUP_INSTR_OFFSETS
	.align		4
.L_41:
        /*009c*/ 	.byte	0x04, 0x28
        /*009e*/ 	.short	(.L_43 - .L_42)


	//   ....[0]....
.L_42:
        /*00a0*/ 	.word	0x00000090


	//   ....[1]....
        /*00a4*/ 	.word	0x000004d0


	//   ....[2]....
        /*00a8*/ 	.word	0x00000620


	//   ....[3]....
        /*00ac*/ 	.word	0x00000780


	//   ....[4]....
        /*00b0*/ 	.word	0x00000880


	//   ....[5]....
        /*00b4*/ 	.word	0x000009f0


	//   ....[6]....
        /*00b8*/ 	.word	0x00000b90


	//   ....[7]....
        /*00bc*/ 	.word	0x00001da0


	//   ....[8]....
        /*00c0*/ 	.word	0x00002af0


	//   ....[9]....
        /*00c4*/ 	.word	0x00002d00


	//   ....[10]....
        /*00c8*/ 	.word	0x00002d30


	//   ....[11]....
        /*00cc*/ 	.word	0x00003920


	//   ....[12]....
        /*00d0*/ 	.word	0x00003b50


	//----- nvinfo : EIATTR_VRC_CTA_INIT_COUNT
	.align		4
.L_43:
        /*00d4*/ 	.byte	0x02, 0x4a
        /*00d6*/ 	.byte	0x80
	.zero		1


	//----- nvinfo : EIATTR_SYSCALL_OFFSETS
	.align		4
        /*00d8*/ 	.byte	0x04, 0x46
        /*00da*/ 	.short	(.L_45 - .L_44)


	//   ....[0]....
.L_44:
        /*00dc*/ 	.word	0x000051a0


	//   ....[1]....
        /*00e0*/ 	.word	0x000052e0


	//   ....[2]....
        /*00e4*/ 	.word	0x00005b40


	//   ....[3]....
        /*00e8*/ 	.word	0x00007150


	//----- nvinfo : EIATTR_MBARRIER_INSTR_OFFSETS
	.align		4
.L_45:
        /*00ec*/ 	.byte	0x04, 0x39
        /*00ee*/ 	.short	(.L_47 - .L_46)


	//   ....[0]....
.L_46:
        /*00f0*/ 	.word	0x000005b0
        /*00f4*/ 	.word	0x000000ff
        /*00f8*/ 	.word	0x00000000
        /*00fc*/ 	.short	0x0100
        /*00fe*/ 	.byte	0x05
	.zero		1


	//   ....[1]....
        /*0100*/ 	.word	0x000005c0
        /*0104*/ 	.word	0x000000ff
        /*0108*/ 	.word	0x00000018
        /*010c*/ 	.short	0x0100
        /*010e*/ 	.byte	0x05
	.zero		1


	//   ....[2]....
        /*0110*/ 	.word	0x000005d0
        /*0114*/ 	.word	0x000000ff
        /*0118*/ 	.word	0x00000008
        /*011c*/ 	.short	0x0100
        /*011e*/ 	.byte	0x05
	.zero		1


	//   ....[3]....
        /*0120*/ 	.word	0x000005e0
        /*0124*/ 	.word	0x000000ff
        /*0128*/ 	.word	0x00000020
        /*012c*/ 	.short	0x0100
        /*012e*/ 	.byte	0x05
	.zero		1


	//   ....[4]....
        /*0130*/ 	.word	0x000005f0
        /*0134*/ 	.word	0x000000ff
        /*0138*/ 	.word	0x00000010
        /*013c*/ 	.short	0x0100
        /*013e*/ 	.byte	0x05
	.zero		1


	//   ....[5]....
        /*0140*/ 	.word	0x00000600
        /*0144*/ 	.word	0x000000ff
        /*0148*/ 	.word	0x00000028
        /*014c*/ 	.short	0x0100
        /*014e*/ 	.byte	0x05
	.zero		1


	//   ....[6]....
        /*0150*/ 	.word	0x00000730
        /*0154*/ 	.word	0x000000ff
        /*0158*/ 	.word	0x00000030
        /*015c*/ 	.short	0x0100
        /*015e*/ 	.byte	0x07
	.zero		1


	//   ....[7]....
        /*0160*/ 	.word	0x00000740
        /*0164*/ 	.word	0x000000ff
        /*0168*/ 	.word	0x00000040
        /*016c*/ 	.short	0x0100
        /*016e*/ 	.byte	0x07
	.zero		1


	//   ....[8]....
        /*0170*/ 	.word	0x00000750
        /*0174*/ 	.word	0x000000ff
        /*0178*/ 	.word	0x00000038
        /*017c*/ 	.short	0x0100
        /*017e*/ 	.byte	0x07
	.zero		1


	//   ....[9]....
        /*0180*/ 	.word	0x00000760
        /*0184*/ 	.word	0x000000ff
        /*0188*/ 	.word	0x00000048
        /*018c*/ 	.short	0x0100
        /*018e*/ 	.byte	0x07
	.zero		1


	//   ....[10]....
        /*0190*/ 	.word	0x00000850
        /*0194*/ 	.word	0x000000ff
        /*0198*/ 	.word	0x00000050
        /*019c*/ 	.short	0x0100
        /*019e*/ 	.byte	0x05
	.zero		1


	//   ....[11]....
        /*01a0*/ 	.word	0x00000860
        /*01a4*/ 	.word	0x000000ff
        /*01a8*/ 	.word	0x00000058
        /*01ac*/ 	.short	0x0100
        /*01ae*/ 	.byte	0x05
	.zero		1


	//   ....[12]....
        /*01b0*/ 	.word	0x000009a0
        /*01b4*/ 	.word	0x000000ff
        /*01b8*/ 	.word	0x00000060
        /*01bc*/ 	.short	0x0100
        /*01be*/ 	.byte	0x05
	.zero		1


	//   ....[13]....
        /*01c0*/ 	.word	0x000009b0
        /*01c4*/ 	.word	0x000000ff
        /*01c8*/ 	.word	0x00000070
        /*01cc*/ 	.short	0x0100
        /*01ce*/ 	.byte	0x05
	.zero		1


	//   ....[14]....
        /*01d0*/ 	.word	0x000009c0
        /*01d4*/ 	.word	0x000000ff
        /*01d8*/ 	.word	0x00000068
        /*01dc*/ 	.short	0x0100
        /*01de*/ 	.byte	0x05
	.zero		1


	//   ....[15]....
        /*01e0*/ 	.word	0x000009d0
        /*01e4*/ 	.word	0x000000ff
        /*01e8*/ 	.word	0x00000078
        /*01ec*/ 	.short	0x0100
        /*01ee*/ 	.byte	0x05
	.zero		1


	//   ....[16]....
        /*01f0*/ 	.word	0x00000b00
        /*01f4*/ 	.word	0x000000ff
        /*01f8*/ 	.word	0x00000080
        /*01fc*/ 	.short	0x0100
        /*01fe*/ 	.byte	0x07
	.zero		1


	//   ....[17]....
        /*0200*/ 	.word	0x00000b10
        /*0204*/ 	.word	0x000000ff
        /*0208*/ 	.word	0x000000a0
        /*020c*/ 	.short	0x0100
        /*020e*/ 	.byte	0x07
	.zero		1


	//   ....[18]....
        /*0210*/ 	.word	0x00000b20
        /*0214*/ 	.word	0x000000ff
        /*0218*/ 	.word	0x00000088
        /*021c*/ 	.short	0x0100
        /*021e*/ 	.byte	0x07
	.zero		1


	//   ....[19]....
        /*0220*/ 	.word	0x00000b30
        /*0224*/ 	.word	0x000000ff
        /*0228*/ 	.word	0x000000a8
        /*022c*/ 	.short	0x0100
        /*022e*/ 	.byte	0x07
	.zero		1


	//   ....[20]....
        /*0230*/ 	.word	0x00000b40
        /*0234*/ 	.word	0x000000ff
        /*0238*/ 	.word	0x00000090
        /*023c*/ 	.short	0x0100
        /*023e*/ 	.byte	0x07
	.zero		1


	//   ....[21]....
        /*0240*/ 	.word	0x00000b50
        /*0244*/ 	.word	0x000000ff
        /*0248*/ 	.word	0x000000b0
        /*024c*/ 	.short	0x0100
        /*024e*/ 	.byte	0x07
	.zero		1


	//   ....[22]....
        /*0250*/ 	.word	0x00000b60
        /*0254*/ 	.word	0x000000ff
        /*0258*/ 	.word	0x00000098
        /*025c*/ 	.short	0x0100
        /*025e*/ 	.byte	0x07
	.zero		1


	//   ....[23]....
        /*0260*/ 	.word	0x00000b70
        /*0264*/ 	.word	0x000000ff
        /*0268*/ 	.word	0x000000b8
        /*026c*/ 	.short	0x0100
        /*026e*/ 	.byte	0x07
	.zero		1


	//   ....[24]....
        /*0270*/ 	.word	0x00000c60
        /*0274*/ 	.word	0x000000ff
        /*0278*/ 	.word	0x000000c0
        /*027c*/ 	.short	0x0100
        /*027e*/ 	.byte	0x05
	.zero		1


	//   ....[25]....
        /*0280*/ 	.word	0x00000c70
        /*0284*/ 	.word	0x000000ff
        /*0288*/ 	.word	0x000000d0
        /*028c*/ 	.short	0x0100
        /*028e*/ 	.byte	0x05
	.zero		1


	//   ....[26]....
        /*0290*/ 	.word	0x00000c80
        /*0294*/ 	.word	0x000000ff
        /*0298*/ 	.word	0x000000c8
        /*029c*/ 	.short	0x0100
        /*029e*/ 	.byte	0x05
	.zero		1


	//   ....[27]....
        /*02a0*/ 	.word	0x00000c90
        /*02a4*/ 	.word	0x000000ff
        /*02a8*/ 	.word	0x000000d8
        /*02ac*/ 	.short	0x0100
        /*02ae*/ 	.byte	0x05
	.zero		1


	//   ....[28]....
        /*02b0*/ 	.word	0x00001560
        /*02b4*/ 	.word	0x00000003
        /*02b8*/ 	.word	0x000000d0
        /*02bc*/ 	.short	0x010a
        /*02be*/ 	.byte	0xff
	.zero		1


	//   ....[29]....
        /*02c0*/ 	.word	0x00001590
        /*02c4*/ 	.word	0x00000003
        /*02c8*/ 	.word	0x000000c0
        /*02cc*/ 	.short	0x0101
        /*02ce*/ 	.byte	0xff
	.zero		1


	//   ....[30]....
        /*02d0*/ 	.word	0x00001660
        /*02d4*/ 	.word	0x000000ff
        /*02d8*/ 	.word	0x00000018
        /*02dc*/ 	.short	0x010a
        /*02de*/ 	.byte	0x08
	.zero		1


	//   ....[31]....
        /*02e0*/ 	.word	0x00001700
        /*02e4*/ 	.word	0x000000ff
        /*02e8*/ 	.word	0x00000018
        /*02ec*/ 	.short	0x010a
        /*02ee*/ 	.byte	0x21
	.zero		1


	//   ....[32]....
        /*02f0*/ 	.word	0x00001850
        /*02f4*/ 	.word	0x000000ff
        /*02f8*/ 	.word	0x00000018
        /*02fc*/ 	.short	0x010a
        /*02fe*/ 	.byte	0x08
	.zero		1


	//   ....[33]....
        /*0300*/ 	.word	0x00001a10
        /*0304*/ 	.word	0x000000ff
        /*0308*/ 	.word	0x00000058
        /*030c*/ 	.short	0x0101
        /*030e*/ 	.byte	0x04
	.zero		1


	//   ....[34]....
        /*0310*/ 	.word	0x00001a30
        /*0314*/ 	.word	0x000000ff
        /*0318*/ 	.word	0x00000018
        /*031c*/ 	.short	0x010a
        /*031e*/ 	.byte	0x08
	.zero		1


	//   ....[35]....
        /*0320*/ 	.word	0x00001ab0
        /*0324*/ 	.word	0x000000ff
        /*0328*/ 	.word	0x00000018
        /*032c*/ 	.short	0x010a
        /*032e*/ 	.byte	0x21
	.zero		1


	//   ....[36]....
        /*0330*/ 	.word	0x00001c00
        /*0334*/ 	.word	0x000000ff
        /*0338*/ 	.word	0x00000018
        /*033c*/ 	.short	0x010a
        /*033e*/ 	.byte	0x08
	.zero		1


	//   ....[37]....
        /*0340*/ 	.word	0x00001dd0
        /*0344*/ 	.word	0x00000002
        /*0348*/ 	.word	0x00000060
        /*034c*/ 	.short	0x010a
        /*034e*/ 	.byte	0xff
	.zero		1


	//   ....[38]....
        /*0350*/ 	.word	0x00001e90
        /*0354*/ 	.word	0x00000002
        /*0358*/ 	.word	0x00000000
        /*035c*/ 	.short	0x0101
        /*035e*/ 	.byte	0xff
	.zero		1


	//   ....[39]....
        /*0360*/ 	.word	0x000023f0
        /*0364*/ 	.word	0x000000ff
        /*0368*/ 	.word	0x00000000
        /*036c*/ 	.short	0x010a
        /*036e*/ 	.byte	0x05
	.zero		1


	//   ....[40]....
        /*0370*/ 	.word	0x00002480
        /*0374*/ 	.word	0x000000ff
        /*0378*/ 	.word	0x00000000
        /*037c*/ 	.short	0x010a
        /*037e*/ 	.byte	0x05
	.zero		1


	//   ....[41]....
        /*0380*/ 	.word	0x00002520
        /*0384*/ 	.word	0x00000000
        /*0388*/ 	.word	0x00000000
        /*038c*/ 	.short	0x010a
        /*038e*/ 	.byte	0xff
	.zero		1


	//   ....[42]....
        /*0390*/ 	.word	0x00002640
        /*0394*/ 	.word	0x00000000
        /*0398*/ 	.word	0x000000c0
        /*039c*/ 	.short	0x010a
        /*039e*/ 	.byte	0xff
	.zero		1


	//   ....[43]....
        /*03a0*/ 	.word	0x000026a0
        /*03a4*/ 	.word	0x00000004
        /*03a8*/ 	.word	0x00000000
        /*03ac*/ 	.short	0x0101
        /*03ae*/ 	.byte	0xff
	.zero		1


	//   ....[44]....
        /*03b0*/ 	.word	0x000026c0
        /*03b4*/ 	.word	0x000000ff
        /*03b8*/ 	.word	0x00000070
        /*03bc*/ 	.short	0x010a
        /*03be*/ 	.byte	0x05
	.zero		1


	//   ....[45]....
        /*03c0*/ 	.word	0x000027e0
        /*03c4*/ 	.word	0x00000000
        /*03c8*/ 	.word	0x00000060
        /*03cc*/ 	.short	0x010a
        /*03ce*/ 	.byte	0xff
	.zero		1


	//   ....[46]....
        /*03d0*/ 	.word	0x000028f0
        /*03d4*/ 	.word	0x00000000
        /*03d8*/ 	.word	0x00000000
        /*03dc*/ 	.short	0x0101
        /*03de*/ 	.byte	0xff
	.zero		1


	//   ....[47]....
        /*03e0*/ 	.word	0x00002980
        /*03e4*/ 	.word	0x000000ff
        /*03e8*/ 	.word	0x00000070
        /*03ec*/ 	.short	0x0106
        /*03ee*/ 	.byte	0x05
	.zero		1


	//   ....[48]....
        /*03f0*/ 	.word	0x000029a0
        /*03f4*/ 	.word	0x000000ff
        /*03f8*/ 	.word	0x00000070
        /*03fc*/ 	.short	0x010a
        /*03fe*/ 	.byte	0x05
	.zero		1


	//   ....[49]....
        /*0400*/ 	.word	0x00002a30
        /*0404*/ 	.word	0x000000ff
        /*0408*/ 	.word	0x00000070
        /*040c*/ 	.short	0x0106
        /*040e*/ 	.byte	0x04
	.zero		1


	//   ....[50]....
        /*0410*/ 	.word	0x00002a70
        /*0414*/ 	.word	0x00000000
        /*0418*/ 	.word	0x00000070
        /*041c*/ 	.short	0x010a
        /*041e*/ 	.byte	0xff
	.zero		1


	//   ....[51]....
        /*0420*/ 	.word	0x00003030
        /*0424*/ 	.word	0x00000000
        /*0428*/ 	.word	0x00000060
        /*042c*/ 	.short	0x010a
        /*042e*/ 	.byte	0xff
	.zero		1


	//   ....[52]....
        /*0430*/ 	.word	0x00003130
        /*0434*/ 	.word	0x00000003
        /*0438*/ 	.word	0x00000000
        /*043c*/ 	.short	0x0101
        /*043e*/ 	.byte	0xff
	.zero		1


	//   ....[53]....
        /*0440*/ 	.word	0x00003140
        /*0444*/ 	.word	0x000000ff
        /*0448*/ 	.word	0x00000000
        /*044c*/ 	.short	0x010a
        /*044e*/ 	.byte	0x07
	.zero		1


	//   ....[54]....
        /*0450*/ 	.word	0x00003170
        /*0454*/ 	.word	0x000000ff
        /*0458*/ 	.word	0x000000a0
        /*045c*/ 	.short	0x010a
        /*045e*/ 	.byte	0x06
	.zero		1


	//   ....[55]....
        /*0460*/ 	.word	0x00003240
        /*0464*/ 	.word	0x000000ff
        /*0468*/ 	.word	0x00000000
        /*046c*/ 	.short	0x010a
        /*046e*/ 	.byte	0x0b
	.zero		1


	//   ....[56]....
        /*0470*/ 	.word	0x00003370
        /*0474*/ 	.word	0x000000ff
        /*0478*/ 	.word	0x00000000
        /*047c*/ 	.short	0x010a
        /*047e*/ 	.byte	0x22
	.zero		1


	//   ....[57]....
        /*0480*/ 	.word	0x00003750
        /*0484*/ 	.word	0x000000ff
        /*0488*/ 	.word	0x00000000
        /*048c*/ 	.short	0x010a
        /*048e*/ 	.byte	0x06
	.zero		1


	//   ....[58]....
        /*0490*/ 	.word	0x000037e0
        /*0494*/ 	.word	0x000000ff
        /*0498*/ 	.word	0x00000000
        /*049c*/ 	.short	0x010a
        /*049e*/ 	.byte	0x06
	.zero		1


	//   ....[59]....
        /*04a0*/ 	.word	0x00003870
        /*04a4*/ 	.word	0x000000ff
        /*04a8*/ 	.word	0x00000000
        /*04ac*/ 	.short	0x010a
        /*04ae*/ 	.byte	0x06
	.zero		1


	//   ....[60]....
        /*04b0*/ 	.word	0x00003900
        /*04b4*/ 	.word	0x000000ff
        /*04b8*/ 	.word	0x00000000
        /*04bc*/ 	.short	0x010a
        /*04be*/ 	.byte	0x07
	.zero		1


	//   ....[61]....
        /*04c0*/ 	.word	0x00003d60
        /*04c4*/ 	.word	0x00000000
        /*04c8*/ 	.word	0x00000060
        /*04cc*/ 	.short	0x010a
        /*04ce*/ 	.byte	0xff
	.zero		1


	//   ....[62]....
        /*04d0*/ 	.word	0x00003e20
        /*04d4*/ 	.word	0x00000000
        /*04d8*/ 	.word	0x00000000
        /*04dc*/ 	.short	0x0101
        /*04de*/ 	.byte	0xff
	.zero		1


	//   ....[63]....
        /*04e0*/ 	.word	0x00004140
        /*04e4*/ 	.word	0x000000ff
        /*04e8*/ 	.word	0x00000058
        /*04ec*/ 	.short	0x010a
        /*04ee*/ 	.byte	0x07
	.zero		1


	//   ....[64]....
        /*04f0*/ 	.word	0x00004330
        /*04f4*/ 	.word	0x000000ff
        /*04f8*/ 	.word	0x00000040
        /*04fc*/ 	.short	0x010a
        /*04fe*/ 	.byte	0x07
	.zero		1


	//   ....[65]....
        /*0500*/ 	.word	0x00004500
        /*0504*/ 	.word	0x000000ff
        /*0508*/ 	.word	0x00000030
        /*050c*/ 	.short	0x010b
        /*050e*/ 	.byte	0x07
	.zero		1


	//   ....[66]....
        /*0510*/ 	.word	0x00004570
        /*0514*/ 	.word	0x000000ff
        /*0518*/ 	.word	0x00000000
        /*051c*/ 	.short	0x0101
        /*051e*/ 	.byte	0x08
	.zero		1


	//   ....[67]....
        /*0520*/ 	.word	0x000045a0
        /*0524*/ 	.word	0x000000ff
        /*0528*/ 	.word	0x00000048
        /*052c*/ 	.short	0x010a
        /*052e*/ 	.byte	0x07
	.zero		1


	//   ....[68]....
        /*0530*/ 	.word	0x000047b0
        /*0534*/ 	.word	0x000000ff
        /*0538*/ 	.word	0x00000038
        /*053c*/ 	.short	0x010b
        /*053e*/ 	.byte	0x07
	.zero		1


	//   ....[69]....
        /*0540*/ 	.word	0x000047d0
        /*0544*/ 	.word	0x000000ff
        /*0548*/ 	.word	0x00000000
        /*054c*/ 	.short	0x0101
        /*054e*/ 	.byte	0x0d
	.zero		1


	//   ....[70]....
        /*0550*/ 	.word	0x00004800
        /*0554*/ 	.word	0x000000ff
        /*0558*/ 	.word	0x00000040
        /*055c*/ 	.short	0x010a
        /*055e*/ 	.byte	0x07
	.zero		1


	//   ....[71]....
        /*0560*/ 	.word	0x00004840
        /*0564*/ 	.word	0x00000000
        /*0568*/ 	.word	0x00000048
        /*056c*/ 	.short	0x010a
        /*056e*/ 	.byte	0xff
	.zero		1


	//   ....[72]....
        /*0570*/ 	.word	0x00004b70
        /*0574*/ 	.word	0x00000000
        /*0578*/ 	.word	0x00000060
        /*057c*/ 	.short	0x010a
        /*057e*/ 	.byte	0xff
	.zero		1


	//   ....[73]....
        /*0580*/ 	.word	0x00004c80
        /*0584*/ 	.word	0x00000000
        /*0588*/ 	.word	0x00000000
        /*058c*/ 	.short	0x0101
        /*058e*/ 	.byte	0xff
	.zero		1


	//   ....[74]....
        /*0590*/ 	.word	0x000056e0
        /*0594*/ 	.word	0x00000003
        /*0598*/ 	.word	0x00000030
        /*059c*/ 	.short	0x010a
        /*059e*/ 	.byte	0xff
	.zero		1


	//   ....[75]....
        /*05a0*/ 	.word	0x00005720
        /*05a4*/ 	.word	0x000000cf
        /*05a8*/ 	.word	0x00000080
        /*05ac*/ 	.short	0x010a
        /*05ae*/ 	.byte	0xff
	.zero		1


	//   ....[76]....
        /*05b0*/ 	.word	0x00005850
        /*05b4*/ 	.word	0x00000003
        /*05b8*/ 	.word	0x00000030
        /*05bc*/ 	.short	0x010a
        /*05be*/ 	.byte	0xff
	.zero		1


	//   ....[77]....
        /*05c0*/ 	.word	0x000059b0
        /*05c4*/ 	.word	0x00000000
        /*05c8*/ 	.word	0x00000000
        /*05cc*/ 	.short	0x0101
        /*05ce*/ 	.byte	0xff
	.zero		1


	//   ....[78]....
        /*05d0*/ 	.word	0x00005a10
        /*05d4*/ 	.word	0x000000cf
        /*05d8*/ 	.word	0x00000080
        /*05dc*/ 	.short	0x010a
        /*05de*/ 	.byte	0xff
	.zero		1


	//   ....[79]....
        /*05e0*/ 	.word	0x00006dc0
        /*05e4*/ 	.word	0x000000d2
        /*05e8*/ 	.word	0x00000030
        /*05ec*/ 	.short	0x010a
        /*05ee*/ 	.byte	0xff
	.zero		1


	//   ....[80]....
        /*05f0*/ 	.word	0x00006e90
        /*05f4*/ 	.word	0x000000d2
        /*05f8*/ 	.word	0x00000030
        /*05fc*/ 	.short	0x010a
        /*05fe*/ 	.byte	0xff
	.zero		1


	//   ....[81]....
        /*0600*/ 	.word	0x00006fd0
        /*0604*/ 	.word	0x00000003
        /*0608*/ 	.word	0x00000000
        /*060c*/ 	.short	0x0101
        /*060e*/ 	.byte	0xff
	.zero		1


	//   ....[82]....
        /*0610*/ 	.word	0x000074e0
        /*0614*/ 	.word	0x000000ff
        /*0618*/ 	.word	0x00000000
        /*061c*/ 	.short	0x0101
        /*061e*/ 	.byte	0x05
	.zero		1


	//   ....[83]....
        /*0620*/ 	.word	0x00008460
        /*0624*/ 	.word	0x00000003
        /*0628*/ 	.word	0x000000d0
        /*062c*/ 	.short	0x010a
        /*062e*/ 	.byte	0xff
	.zero		1


	//   ....[84]....
        /*0630*/ 	.word	0x000084c0
        /*0634*/ 	.word	0x00000002
        /*0638*/ 	.word	0x00000018
        /*063c*/ 	.short	0x010a
        /*063e*/ 	.byte	0xff
	.zero		1


	//   ....[85]....
        /*0640*/ 	.word	0x00008520
        /*0644*/ 	.word	0x00000002
        /*0648*/ 	.word	0x00000018
        /*064c*/ 	.short	0x010a
        /*064e*/ 	.byte	0xff
	.zero		1


	//   ....[86]....
        /*0650*/ 	.word	0x00008570
        /*0654*/ 	.word	0x00000002
        /*0658*/ 	.word	0x00000060
        /*065c*/ 	.short	0x010a
        /*065e*/ 	.byte	0xff
	.zero		1


	//   ....[87]....
        /*0660*/ 	.word	0x000085d0
        /*0664*/ 	.word	0x00000000
        /*0668*/ 	.word	0x00000000
        /*066c*/ 	.short	0x010a
        /*066e*/ 	.byte	0xff
	.zero		1


	//   ....[88]....
        /*0670*/ 	.word	0x00008630
        /*0674*/ 	.word	0x00000000
        /*0678*/ 	.word	0x00000000
        /*067c*/ 	.short	0x010a
        /*067e*/ 	.byte	0xff
	.zero		1


	//   ....[89]....
        /*0680*/ 	.word	0x00008680
        /*0684*/ 	.word	0x00000000
        /*0688*/ 	.word	0x000000c0
        /*068c*/ 	.short	0x010a
        /*068e*/ 	.byte	0xff
	.zero		1


	//   ....[90]....
        /*0690*/ 	.word	0x000086e0
        /*0694*/ 	.word	0x00000000
        /*0698*/ 	.word	0x00000070
        /*069c*/ 	.short	0x010a
        /*069e*/ 	.byte	0xff
	.zero		1


	//   ....[91]....
        /*06a0*/ 	.word	0x00008730
        /*06a4*/ 	.word	0x00000000
        /*06a8*/ 	.word	0x00000060
        /*06ac*/ 	.short	0x010a
        /*06ae*/ 	.byte	0xff
	.zero		1


	//   ....[92]....
        /*06b0*/ 	.word	0x00008790
        /*06b4*/ 	.word	0x00000000
        /*06b8*/ 	.word	0x00000070
        /*06bc*/ 	.short	0x010a
        /*06be*/ 	.byte	0xff
	.zero		1


	//   ....[93]....
        /*06c0*/ 	.word	0x000087e0
        /*06c4*/ 	.word	0x00000000
        /*06c8*/ 	.word	0x00000060
        /*06cc*/ 	.short	0x010a
        /*06ce*/ 	.byte	0xff
	.zero		1


	//   ....[94]....
        /*06d0*/ 	.word	0x00008840
        /*06d4*/ 	.word	0x00000003
        /*06d8*/ 	.word	0x000000a0
        /*06dc*/ 	.short	0x010a
        /*06de*/ 	.byte	0xff
	.zero		1


	//   ....[95]....
        /*06e0*/ 	.word	0x000088a0
        /*06e4*/ 	.word	0x00000000
        /*06e8*/ 	.word	0x00000000
        /*06ec*/ 	.short	0x010a
        /*06ee*/ 	.byte	0xff
	.zero		1


	//   ....[96]....
        /*06f0*/ 	.word	0x00008900
        /*06f4*/ 	.word	0x00000000
        /*06f8*/ 	.word	0x00000000
        /*06fc*/ 	.short	0x010a
        /*06fe*/ 	.byte	0xff
	.zero		1


	//   ....[97]....
        /*0700*/ 	.word	0x00008960
        /*0704*/ 	.word	0x00000000
        /*0708*/ 	.word	0x00000000
        /*070c*/ 	.short	0x010a
        /*070e*/ 	.byte	0xff
	.zero		1


	//   ....[98]....
        /*0710*/ 	.word	0x000089c0
        /*0714*/ 	.word	0x00000000
        /*0718*/ 	.word	0x00000000
        /*071c*/ 	.short	0x010a
        /*071e*/ 	.byte	0xff
	.zero		1


	//   ....[99]....
        /*0720*/ 	.word	0x00008a20
        /*0724*/ 	.word	0x00000000
        /*0728*/ 	.word	0x00000000
        /*072c*/ 	.short	0x010a
        /*072e*/ 	.byte	0xff
	.zero		1


	//   ....[100]....
        /*0730*/ 	.word	0x00008a70
        /*0734*/ 	.word	0x00000000
        /*0738*/ 	.word	0x00000060
        /*073c*/ 	.short	0x010a
        /*073e*/ 	.byte	0xff
	.zero		1


	//   ....[101]....
        /*0740*/ 	.word	0x00008ad0
        /*0744*/ 	.word	0x00000000
        /*0748*/ 	.word	0x00000058
        /*074c*/ 	.short	0x010a
        /*074e*/ 	.byte	0xff
	.zero		1


	//   ....[102]....
        /*0750*/ 	.word	0x00008b30
        /*0754*/ 	.word	0x00000003
        /*0758*/ 	.word	0x00000040
        /*075c*/ 	.short	0x010a
        /*075e*/ 	.byte	0xff
	.zero		1


	//   ....[103]....
        /*0760*/ 	.word	0x00008b90
        /*0764*/ 	.word	0x00000003
        /*0768*/ 	.word	0x00000048
        /*076c*/ 	.short	0x010a
        /*076e*/ 	.byte	0xff
	.zero		1


	//   ....[104]....
        /*0770*/ 	.word	0x00008bf0
        /*0774*/ 	.word	0x00000000
        /*0778*/ 	.word	0x00000040
        /*077c*/ 	.short	0x010a
        /*077e*/ 	.byte	0xff
	.zero		1


	//   ....[105]....
        /*0780*/ 	.word	0x00008c40
        /*0784*/ 	.word	0x00000000
        /*0788*/ 	.word	0x00000060
        /*078c*/ 	.short	0x010a
        /*078e*/ 	.byte	0xff
	.zero		1


	//   ....[106]....
        /*0790*/ 	.word	0x00008c90
        /*0794*/ 	.word	0x00000003
        /*0798*/ 	.word	0x00000030
        /*079c*/ 	.short	0x010a
        /*079e*/ 	.byte	0xff
	.zero		1


	//   ....[107]....
        /*07a0*/ 	.word	0x00008ce0
        /*07a4*/ 	.word	0x000000cf
        /*07a8*/ 	.word	0x00000080
        /*07ac*/ 	.short	0x010a
        /*07ae*/ 	.byte	0xff
	.zero		1


	//   ....[108]....
        /*07b0*/ 	.word	0x00008d30
        /*07b4*/ 	.word	0x000000d2
        /*07b8*/ 	.word	0x00000030
        /*07bc*/ 	.short	0x010a
        /*07be*/ 	.byte	0xff
	.zero		1


	//----- nvinfo : EIATTR_NUM_MBARRIERS
	.align		4
.L_47:
        /*07c0*/ 	.byte	0x03, 0x38
        /*07c2*/ 	.short	0x001c


	//----- nvinfo : EIATTR_EXIT_INSTR_OFFSETS
	.align		4
        /*07c4*/ 	.byte	0x04, 0x1c
        /*07c6*/ 	.short	(.L_49 - .L_48)


	//   ....[0]....
.L_48:
        /*07c8*/ 	.word	0x00002550


	//   ....[1]....
        /*07cc*/ 	.word	0x00002a40


	//   ....[2]....
        /*07d0*/ 	.word	0x00002aa0


	//   ....[3]....
        /*07d4*/ 	.word	0x00003b60


	//   ....[4]....
        /*07d8*/ 	.word	0x00004870


	//   ....[5]....
        /*07dc*/ 	.word	0x000048b0


	//   ....[6]....
        /*07e0*/ 	.word	0x00008450


	//----- nvinfo : EIATTR_MAX_THREADS
	.align		4
.L_49:
        /*07e4*/ 	.byte	0x04, 0x05
        /*07e6*/ 	.short	(.L_51 - .L_50)
.L_50:
        /*07e8*/ 	.word	0x00000100
        /*07ec*/ 	.word	0x00000001
        /*07f0*/ 	.word	0x00000001


	//----- nvinfo : EIATTR_CRS_STACK_SIZE
	.align		4
.L_51:
        /*07f4*/ 	.byte	0x04, 0x1e
        /*07f6*/ 	.short	(.L_53 - .L_52)
.L_52:
        /*07f8*/ 	.word	0x00000000


	//----- nvinfo : EIATTR_CBANK_PARAM_SIZE
	.align		4
.L_53:
        /*07fc*/ 	.byte	0x03, 0x19
        /*07fe*/ 	.short	0x0800


	//----- nvinfo : EIATTR_PARAM_CBANK
	.align		4
        /*0800*/ 	.byte	0x04, 0x0a
        /*0802*/ 	.short	(.L_55 - .L_54)
	.align		4
.L_54:
        /*0804*/ 	.word	index@(.nv.constant0._ZN7cutlass13device_kernelINS_4gemm6kernel13GemmUniversalIN4cute5tupleIJiiiiEEENS1_10collective13CollectiveMmaINS1_35MainloopSm100TmaUmmaWarpSpecializedILi3ELi2ELi4ENS5_IJNS4_1CILi1EEESB_SB_EEEEENS5_IJNSA_ILi128EEESE_NSA_ILi256EEEEEENS_12float_e4m3_tENS5_IJlSB_lEEESH_SI_NS4_8TiledMMAINS4_8MMA_AtomIJNS4_10MMA_TraitsINS4_19SM100_MMA_F8F6F4_SSEJSH_SH_fSE_SE_NS4_17integral_constantINS4_4UMMA5MajorELSP_0EEESQ_NSN_INSO_7ScaleInELSR_0EEESS_EEEEEENS4_6LayoutISC_NS5_IJNSA_ILi0EEESW_SW_EEEEENS5_IJNS4_10UnderscoreESZ_SZ_EEEEENS4_13SM90_TMA_LOADENS4_14ComposedLayoutINS4_7SwizzleILi3ELi4ELi3EEENS4_18smem_ptr_flag_bitsILi8EEENSV_INS5_IJNSA_ILi8EEESE_EEENS5_IJSE_SB_EEEEEEEvNS4_8identityES12_S1C_vS1D_EENS_8epilogue10collective18CollectiveEpilogueINS1F_23Sm100TmaWarpSpecializedILi2ELi2ELi64ELb0ELb0EEEJSG_NS5_IJNSV_ISE_SB_EENSV_INSA_ILi64EEESB_EEEEESH_SI_SH_SI_NS1F_6fusion15FusionCallbacksIS1J_NS1O_17LinearCombinationISH_fSH_fLNS_15FloatRoundStyleE2EEESG_S1N_JEEENS4_5SM1004TMEM4LOAD26SM100_TMEM_LOAD_32dp32b64xES12_NS13_INS14_ILi2ELi4ELi3EEES17_NSV_INS5_IJS18_S1L_EEENS5_IJS1L_SB_EEEEEEENS4_39AutoVectorizingCopyWithAssumedAlignmentILi128EEENS4_14SM90_TMA_STOREES22_S24_S24_EEEvvEEEEvNT_6ParamsE)
        /*0808*/ 	.short	0x0380
        /*080a*/ 	.short	0x0800


	//----- nvinfo : EIATTR_SW_WAR
	.align		4
.L_55:
        /*080c*/ 	.byte	0x04, 0x36
        /*080e*/ 	.short	(.L_57 - .L_56)
.L_56:
        /*0810*/ 	.word	0x00000008
.L_57:


//--------------------- .nv.callgraph             --------------------------
	.section	.nv.callgraph,"",@"SHT_CUDA_CALLGRAPH"
	.align	4
	.sectionentsize	8
	.align		4
        /*0000*/ 	.word	0x00000000
	.align		4
        /*0004*/ 	.word	0xffffffff
	.align		4
        /*0008*/ 	.word	index@(_ZN7cutlass13device_kernelINS_4gemm6kernel13GemmUniversalIN4cute5tupleIJiiiiEEENS1_10collective13CollectiveMmaINS1_35MainloopSm100TmaUmmaWarpSpecializedILi3ELi2ELi4ENS5_IJNS4_1CILi1EEESB_SB_EEEEENS5_IJNSA_ILi128EEESE_NSA_ILi256EEEEEENS_12float_e4m3_tENS5_IJlSB_lEEESH_SI_NS4_8TiledMMAINS4_8MMA_AtomIJNS4_10MMA_TraitsINS4_19SM100_MMA_F8F6F4_SSEJSH_SH_fSE_SE_NS4_17integral_constantINS4_4UMMA5MajorELSP_0EEESQ_NSN_INSO_7ScaleInELSR_0EEESS_EEEEEENS4_6LayoutISC_NS5_IJNSA_ILi0EEESW_SW_EEEEENS5_IJNS4_10UnderscoreESZ_SZ_EEEEENS4_13SM90_TMA_LOADENS4_14ComposedLayoutINS4_7SwizzleILi3ELi4ELi3EEENS4_18smem_ptr_flag_bitsILi8EEENSV_INS5_IJNSA_ILi8EEESE_EEENS5_IJSE_SB_EEEEEEEvNS4_8identityES12_S1C_vS1D_EENS_8epilogue10collective18CollectiveEpilogueINS1F_23Sm100TmaWarpSpecializedILi2ELi2ELi64ELb0ELb0EEEJSG_NS5_IJNSV_ISE_SB_EENSV_INSA_ILi64EEESB_EEEEESH_SI_SH_SI_NS1F_6fusion15FusionCallbacksIS1J_NS1O_17LinearCombinationISH_fSH_fLNS_15FloatRoundStyleE2EEESG_S1N_JEEENS4_5SM1004TMEM4LOAD26SM100_TMEM_LOAD_32dp32b64xES12_NS13_INS14_ILi2ELi4ELi3EEES17_NSV_INS5_IJS18_S1L_EEENS5_IJS1L_SB_EEEEEEENS4_39AutoVectorizingCopyWithAssumedAlignmentILi128EEENS4_14SM90_TMA_STOREES22_S24_S24_EEEvvEEEEvNT_6ParamsE)
	.align		4
        /*000c*/ 	.word	index@(__assertfail)
	.align		4
        /*0010*/ 	.word	0x00000000
	.align		4
        /*0014*/ 	.word	0xfffffffe
	.align		4
        /*0018*/ 	.word	0x00000000
	.align		4
        /*001c*/ 	.word	0xfffffffd
	.align		4
        /*0020*/ 	.word	0x00000000
	.align		4
        /*0024*/ 	.word	0xfffffffc


//--------------------- .nv.constant4             --------------------------
	.section	.nv.constant4,"a",@progbits
	.align	8
	.align		8
.nv.constant4:
        /*0000*/ 	.dword	__assertfail
	.align		8
        /*0008*/ 	.dword	__unnamed_1
	.align		8
        /*0010*/ 	.dword	__unnamed_2
	.align		8
        /*0018*/ 	.dword	_ZN40_INTERNAL_6c77e057_4_k_cu_1d7f9268_325414cuda3std3__45__cpo5beginE
	.align		8
        /*0020*/ 	.dword	_ZN40_INTERNAL_6c77e057_4_k_cu_1d7f9268_325414cuda3std3__45__cpo3endE
	.align		8
        /*0028*/ 	.dword	_ZN40_INTERNAL_6c77e057_4_k_cu_1d7f9268_325414cuda3std3__45__cpo6cbeginE
	.align		8
        /*0030*/ 	.dword	_ZN40_INTERNAL_6c77e057_4_k_cu_1d7f9268_325414cuda3std3__45__cpo4cendE
	.align		8
        /*0038*/ 	.dword	_ZN40_INTERNAL_6c77e057_4_k_cu_1d7f9268_325414cuda3std3__442_GLOBAL__N__6c77e057_4_k_cu_1d7f9268_325416ignoreE
	.align		8
        /*0040*/ 	.dword	_ZN40_INTERNAL_6c77e057_4_k_cu_1d7f9268_325414cuda3std3__419piecewise_constructE
	.align		8
        /*0048*/ 	.dword	_ZN40_INTERNAL_6c77e057_4_k_cu_1d7f9268_325414cuda3std3__48in_placeE
	.align		8
        /*0050*/ 	.dword	_ZN40_INTERNAL_6c77e057_4_k_cu_1d7f9268_325414cuda3std6ranges3__45__cpo4swapE
	.align		8
        /*0058*/ 	.dword	_ZN40_INTERNAL_6c77e057_4_k_cu_1d7f9268_325414cuda3std6ranges3__45__cpo9iter_moveE
	.align		8
        /*0060*/ 	.dword	_ZN40_INTERNAL_6c77e057_4_k_cu_1d7f9268_325414cute7productE
	.align		8
        /*0068*/ 	.dword	_ZN40_INTERNAL_6c77e057_4_k_cu_1d7f9268_325414cute1_E
	.align		8
        /*0070*/ 	.dword	$str$25
	.align		8
        /*0078*/ 	.dword	$str$26
	.align		8
        /*0080*/ 	.dword	$str$27
	.align		8
        /*0088*/ 	.dword	$str$28


//--------------------- .text._ZN7cutlass13device_kernelINS_4gemm6kernel13GemmUniversalIN4cute5tupleIJiiiiEEENS1_10collective13CollectiveMmaINS1_35MainloopSm100TmaUmmaWarpSpecializedILi3ELi2ELi4ENS5_IJNS4_1CILi1EEESB_SB_EEEEENS5_IJNSA_ILi128EEESE_NSA_ILi256EEEEEENS_12float_e4m3_tENS5_IJlSB_lEEESH_SI_NS4_8TiledMMAINS4_8MMA_AtomIJNS4_10MMA_TraitsINS4_19SM100_MMA_F8F6F4_SSEJSH_SH_fSE_SE_NS4_17integral_constantINS4_4UMMA5MajorELSP_0EEESQ_NSN_INSO_7ScaleInELSR_0EEESS_EEEEEENS4_6LayoutISC_NS5_IJNSA_ILi0EEESW_SW_EEEEENS5_IJNS4_10UnderscoreESZ_SZ_EEEEENS4_13SM90_TMA_LOADENS4_14ComposedLayoutINS4_7SwizzleILi3ELi4ELi3EEENS4_18smem_ptr_flag_bitsILi8EEENSV_INS5_IJNSA_ILi8EEESE_EEENS5_IJSE_SB_EEEEEEEvNS4_8identityES12_S1C_vS1D_EENS_8epilogue10collective18CollectiveEpilogueINS1F_23Sm100TmaWarpSpecializedILi2ELi2ELi64ELb0ELb0EEEJSG_NS5_IJNSV_ISE_SB_EENSV_INSA_ILi64EEESB_EEEEESH_SI_SH_SI_NS1F_6fusion15FusionCallbacksIS1J_NS1O_17LinearCombinationISH_fSH_fLNS_15FloatRoundStyleE2EEESG_S1N_JEEENS4_5SM1004TMEM4LOAD26SM100_TMEM_LOAD_32dp32b64xES12_NS13_INS14_ILi2ELi4ELi3EEES17_NSV_INS5_IJS18_S1L_EEENS5_IJS1L_SB_EEEEEEENS4_39AutoVectorizingCopyWithAssumedAlignmentILi128EEENS4_14SM90_TMA_STOREES22_S24_S24_EEEvvEEEEvNT_6ParamsE --------------------------
	.section	.text._ZN7cutlass13device_kernelINS_4gemm6kernel13GemmUniversalIN4cute5tupleIJiiiiEEENS1_10collective13CollectiveMmaINS1_35MainloopSm100TmaUmmaWarpSpecializedILi3ELi2ELi4ENS5_IJNS4_1CILi1EEESB_SB_EEEEENS5_IJNSA_ILi128EEESE_NSA_ILi256EEEEEENS_12float_e4m3_tENS5_IJlSB_lEEESH_SI_NS4_8TiledMMAINS4_8MMA_AtomIJNS4_10MMA_TraitsINS4_19SM100_MMA_F8F6F4_SSEJSH_SH_fSE_SE_NS4_17integral_constantINS4_4UMMA5MajorELSP_0EEESQ_NSN_INSO_7ScaleInELSR_0EEESS_EEEEEENS4_6LayoutISC_NS5_IJNSA_ILi0EEESW_SW_EEEEENS5_IJNS4_10UnderscoreESZ_SZ_EEEEENS4_13SM90_TMA_LOADENS4_14ComposedLayoutINS4_7SwizzleILi3ELi4ELi3EEENS4_18smem_ptr_flag_bitsILi8EEENSV_INS5_IJNSA_ILi8EEESE_EEENS5_IJSE_SB_EEEEEEEvNS4_8identityES12_S1C_vS1D_EENS_8epilogue10collective18CollectiveEpilogueINS1F_23Sm100TmaWarpSpecializedILi2ELi2ELi64ELb0ELb0EEEJSG_NS5_IJNSV_ISE_SB_EENSV_INSA_ILi64EEESB_EEEEESH_SI_SH_SI_NS1F_6fusion15FusionCallbacksIS1J_NS1O_17LinearCombinationISH_fSH_fLNS_15FloatRoundStyleE2EEESG_S1N_JEEENS4_5SM1004TMEM4LOAD26SM100_TMEM_LOAD_32dp32b64xES12_NS13_INS14_ILi2ELi4ELi3EEES17_NSV_INS5_IJS18_S1L_EEENS5_IJS1L_SB_EEEEEEENS4_39AutoVectorizingCopyWithAssumedAlignmentILi128EEENS4_14SM90_TMA_STOREES22_S24_S24_EEEvvEEEEvNT_6ParamsE,"ax",@progbits
	.align	128
.text._ZN7cutlass13device_kernelINS_4gemm6kernel13GemmUniversalIN4cute5tupleIJiiiiEEENS1_10collective13CollectiveMmaINS1_35MainloopSm100TmaUmmaWarpSpecializedILi3ELi2ELi4ENS5_IJNS4_1CILi1EEESB_SB_EEEEENS5_IJNSA_ILi128EEESE_NSA_ILi256EEEEEENS_12float_e4m3_tENS5_IJlSB_lEEESH_SI_NS4_8TiledMMAINS4_8MMA_AtomIJNS4_10MMA_TraitsINS4_19SM100_MMA_F8F6F4_SSEJSH_SH_fSE_SE_NS4_17integral_constantINS4_4UMMA5MajorELSP_0EEESQ_NSN_INSO_7ScaleInELSR_0EEESS_EEEEEENS4_6LayoutISC_NS5_IJNSA_ILi0EEESW_SW_EEEEENS5_IJNS4_10UnderscoreESZ_SZ_EEEEENS4_13SM90_TMA_LOADENS4_14ComposedLayoutINS4_7SwizzleILi3ELi4ELi3EEENS4_18smem_ptr_flag_bitsILi8EEENSV_INS5_IJNSA_ILi8EEESE_EEENS5_IJSE_SB_EEEEEEEvNS4_8identityES12_S1C_vS1D_EENS_8epilogue10collective18CollectiveEpilogueINS1F_23Sm100TmaWarpSpecializedILi2ELi2ELi64ELb0ELb0EEEJSG_NS5_IJNSV_ISE_SB_EENSV_INSA_ILi64EEESB_EEEEESH_SI_SH_SI_NS1F_6fusion15FusionCallbacksIS1J_NS1O_17LinearCombinationISH_fSH_fLNS_15FloatRoundStyleE2EEESG_S1N_JEEENS4_5SM1004TMEM4LOAD26SM100_TMEM_LOAD_32dp32b64xES12_NS13_INS14_ILi2ELi4ELi3EEES17_NSV_INS5_IJS18_S1L_EEENS5_IJS1L_SB_EEEEEEENS4_39AutoVectorizingCopyWithAssumedAlignmentILi128EEENS4_14SM90_TMA_STOREES22_S24_S24_EEEvvEEEEvNT_6ParamsE:
        .type           _ZN7cutlass13device_kernelINS_4gemm6kernel13GemmUniversalIN4cute5tupleIJiiiiEEENS1_10collective13CollectiveMmaINS1_35MainloopSm100TmaUmmaWarpSpecializedILi3ELi2ELi4ENS5_IJNS4_1CILi1EEESB_SB_EEEEENS5_IJNSA_ILi128EEESE_NSA_ILi256EEEEEENS_12float_e4m3_tENS5_IJlSB_lEEESH_SI_NS4_8TiledMMAINS4_8MMA_AtomIJNS4_10MMA_TraitsINS4_19SM100_MMA_F8F6F4_SSEJSH_SH_fSE_SE_NS4_17integral_constantINS4_4UMMA5MajorELSP_0EEESQ_NSN_INSO_7ScaleInELSR_0EEESS_EEEEEENS4_6LayoutISC_NS5_IJNSA_ILi0EEESW_SW_EEEEENS5_IJNS4_10UnderscoreESZ_SZ_EEEEENS4_13SM90_TMA_LOADENS4_14ComposedLayoutINS4_7SwizzleILi3ELi4ELi3EEENS4_18smem_ptr_flag_bitsILi8EEENSV_INS5_IJNSA_ILi8EEESE_EEENS5_IJSE_SB_EEEEEEEvNS4_8identityES12_S1C_vS1D_EENS_8epilogue10collective18CollectiveEpilogueINS1F_23Sm100TmaWarpSpecializedILi2ELi2ELi64ELb0ELb0EEEJSG_NS5_IJNSV_ISE_SB_EENSV_INSA_ILi64EEESB_EEEEESH_SI_SH_SI_NS1F_6fusion15FusionCallbacksIS1J_NS1O_17LinearCombinationISH_fSH_fLNS_15FloatRoundStyleE2EEESG_S1N_JEEENS4_5SM1004TMEM4LOAD26SM100_TMEM_LOAD_32dp32b64xES12_NS13_INS14_ILi2ELi4ELi3EEES17_NSV_INS5_IJS18_S1L_EEENS5_IJS1L_SB_EEEEEEENS4_39AutoVectorizingCopyWithAssumedAlignmentILi128EEENS4_14SM90_TMA_STOREES22_S24_S24_EEEvvEEEEvNT_6ParamsE,@function
        .size           _ZN7cutlass13device_kernelINS_4gemm6kernel13GemmUniversalIN4cute5tupleIJiiiiEEENS1_10collective13CollectiveMmaINS1_35MainloopSm100TmaUmmaWarpSpecializedILi3ELi2ELi4ENS5_IJNS4_1CILi1EEESB_SB_EEEEENS5_IJNSA_ILi128EEESE_NSA_ILi256EEEEEENS_12float_e4m3_tENS5_IJlSB_lEEESH_SI_NS4_8TiledMMAINS4_8MMA_AtomIJNS4_10MMA_TraitsINS4_19SM100_MMA_F8F6F4_SSEJSH_SH_fSE_SE_NS4_17integral_constantINS4_4UMMA5MajorELSP_0EEESQ_NSN_INSO_7ScaleInELSR_0EEESS_EEEEEENS4_6LayoutISC_NS5_IJNSA_ILi0EEESW_SW_EEEEENS5_IJNS4_10UnderscoreESZ_SZ_EEEEENS4_13SM90_TMA_LOADENS4_14ComposedLayoutINS4_7SwizzleILi3ELi4ELi3EEENS4_18smem_ptr_flag_bitsILi8EEENSV_INS5_IJNSA_ILi8EEESE_EEENS5_IJSE_SB_EEEEEEEvNS4_8identityES12_S1C_vS1D_EENS_8epilogue10collective18CollectiveEpilogueINS1F_23Sm100TmaWarpSpecializedILi2ELi2ELi64ELb0ELb0EEEJSG_NS5_IJNSV_ISE_SB_EENSV_INSA_ILi64EEESB_EEEEESH_SI_SH_SI_NS1F_6fusion15FusionCallbacksIS1J_NS1O_17LinearCombinationISH_fSH_fLNS_15FloatRoundStyleE2EEESG_S1N_JEEENS4_5SM1004TMEM4LOAD26SM100_TMEM_LOAD_32dp32b64xES12_NS13_INS14_ILi2ELi4ELi3EEES17_NSV_INS5_IJS18_S1L_EEENS5_IJS1L_SB_EEEEEEENS4_39AutoVectorizingCopyWithAssumedAlignmentILi128EEENS4_14SM90_TMA_STOREES22_S24_S24_EEEvvEEEEvNT_6ParamsE,(.L_x_140 - _ZN7cutlass13device_kernelINS_4gemm6kernel13GemmUniversalIN4cute5tupleIJiiiiEEENS1_10collective13CollectiveMmaINS1_35MainloopSm100TmaUmmaWarpSpecializedILi3ELi2ELi4ENS5_IJNS4_1CILi1EEESB_SB_EEEEENS5_IJNSA_ILi128EEESE_NSA_ILi256EEEEEENS_12float_e4m3_tENS5_IJlSB_lEEESH_SI_NS4_8TiledMMAINS4_8MMA_AtomIJNS4_10MMA_TraitsINS4_19SM100_MMA_F8F6F4_SSEJSH_SH_fSE_SE_NS4_17integral_constantINS4_4UMMA5MajorELSP_0EEESQ_NSN_INSO_7ScaleInELSR_0EEESS_EEEEEENS4_6LayoutISC_NS5_IJNSA_ILi0EEESW_SW_EEEEENS5_IJNS4_10UnderscoreESZ_SZ_EEEEENS4_13SM90_TMA_LOADENS4_14ComposedLayoutINS4_7SwizzleILi3ELi4ELi3EEENS4_18smem_ptr_flag_bitsILi8EEENSV_INS5_IJNSA_ILi8EEESE_EEENS5_IJSE_SB_EEEEEEEvNS4_8identityES12_S1C_vS1D_EENS_8epilogue10collective18CollectiveEpilogueINS1F_23Sm100TmaWarpSpecializedILi2ELi2ELi64ELb0ELb0EEEJSG_NS5_IJNSV_ISE_SB_EENSV_INSA_ILi64EEESB_EEEEESH_SI_SH_SI_NS1F_6fusion15FusionCallbacksIS1J_NS1O_17LinearCombinationISH_fSH_fLNS_15FloatRoundStyleE2EEESG_S1N_JEEENS4_5SM1004TMEM4LOAD26SM100_TMEM_LOAD_32dp32b64xES12_NS13_INS14_ILi2ELi4ELi3EEES17_NSV_INS5_IJS18_S1L_EEENS5_IJS1L_SB_EEEEEEENS4_39AutoVectorizingCopyWithAssumedAlignmentILi128EEENS4_14SM90_TMA_STOREES22_S24_S24_EEEvvEEEEvNT_6ParamsE)
        .other          _ZN7cutlass13device_kernelINS_4gemm6kernel13GemmUniversalIN4cute5tupleIJiiiiEEENS1_10collective13CollectiveMmaINS1_35MainloopSm100TmaUmmaWarpSpecializedILi3ELi2ELi4ENS5_IJNS4_1CILi1EEESB_SB_EEEEENS5_IJNSA_ILi128EEESE_NSA_ILi256EEEEEENS_12float_e4m3_tENS5_IJlSB_lEEESH_SI_NS4_8TiledMMAINS4_8MMA_AtomIJNS4_10MMA_TraitsINS4_19SM100_MMA_F8F6F4_SSEJSH_SH_fSE_SE_NS4_17integral_constantINS4_4UMMA5MajorELSP_0EEESQ_NSN_INSO_7ScaleInELSR_0EEESS_EEEEEENS4_6LayoutISC_NS5_IJNSA_ILi0EEESW_SW_EEEEENS5_IJNS4_10UnderscoreESZ_SZ_EEEEENS4_13SM90_TMA_LOADENS4_14ComposedLayoutINS4_7SwizzleILi3ELi4ELi3EEENS4_18smem_ptr_flag_bitsILi8EEENSV_INS5_IJNSA_ILi8EEESE_EEENS5_IJSE_SB_EEEEEEEvNS4_8identityES12_S1C_vS1D_EENS_8epilogue10collective18CollectiveEpilogueINS1F_23Sm100TmaWarpSpecializedILi2ELi2ELi64ELb0ELb0EEEJSG_NS5_IJNSV_ISE_SB_EENSV_INSA_ILi64EEESB_EEEEESH_SI_SH_SI_NS1F_6fusion15FusionCallbacksIS1J_NS1O_17LinearCombinationISH_fSH_fLNS_15FloatRoundStyleE2EEESG_S1N_JEEENS4_5SM1004TMEM4LOAD26SM100_TMEM_LOAD_32dp32b64xES12_NS13_INS14_ILi2ELi4ELi3EEES17_NSV_INS5_IJS18_S1L_EEENS5_IJS1L_SB_EEEEEEENS4_39AutoVectorizingCopyWithAssumedAlignmentILi128EEENS4_14SM90_TMA_STOREES22_S24_S24_EEEvvEEEEvNT_6ParamsE,@"STO_CUDA_ENTRY STV_DEFAULT"
_ZN7cutlass13device_kernelINS_4gemm6kernel13GemmUniversalIN4cute5tupleIJiiiiEEENS1_10collective13CollectiveMmaINS1_35MainloopSm100TmaUmmaWarpSpecializedILi3ELi2ELi4ENS5_IJNS4_1CILi1EEESB_SB_EEEEENS5_IJNSA_ILi128EEESE_NSA_ILi256EEEEEENS_12float_e4m3_tENS5_IJlSB_lEEESH_SI_NS4_8TiledMMAINS4_8MMA_AtomIJNS4_10MMA_TraitsINS4_19SM100_MMA_F8F6F4_SSEJSH_SH_fSE_SE_NS4_17integral_constantINS4_4UMMA5MajorELSP_0EEESQ_NSN_INSO_7ScaleInELSR_0EEESS_EEEEEENS4_6LayoutISC_NS5_IJNSA_ILi0EEESW_SW_EEEEENS5_IJNS4_10UnderscoreESZ_SZ_EEEEENS4_13SM90_TMA_LOADENS4_14ComposedLayoutINS4_7SwizzleILi3ELi4ELi3EEENS4_18smem_ptr_flag_bitsILi8EEENSV_INS5_IJNSA_ILi8EEESE_EEENS5_IJSE_SB_EEEEEEEvNS4_8identityES12_S1C_vS1D_EENS_8epilogue10collective18CollectiveEpilogueINS1F_23Sm100TmaWarpSpecializedILi2ELi2ELi64ELb0ELb0EEEJSG_NS5_IJNSV_ISE_SB_EENSV_INSA_ILi64EEESB_EEEEESH_SI_SH_SI_NS1F_6fusion15FusionCallbacksIS1J_NS1O_17LinearCombinationISH_fSH_fLNS_15FloatRoundStyleE2EEESG_S1N_JEEENS4_5SM1004TMEM4LOAD26SM100_TMEM_LOAD_32dp32b64xES12_NS13_INS14_ILi2ELi4ELi3EEES17_NSV_INS5_IJS18_S1L_EEENS5_IJS1L_SB_EEEEEEENS4_39AutoVectorizingCopyWithAssumedAlignmentILi128EEENS4_14SM90_TMA_STOREES22_S24_S24_EEEvvEEEEvNT_6ParamsE:
[----:B------:R-:W1:Y:S01]  /*0000*/  LDC R1, c[0x0][0x37c] ;  /* 0x0000df00ff017b82 */ /* 0x000e620000000800 */
[----:B------:R-:W2:Y:S01]  /*0010*/  S2R R189, SR_TID.X ;  /* 0x0000000000bd7919 */ /* 0x000ea20000002100 */
[----:B------:R-:W3:Y:S01]  /*0020*/  LDCU.64 UR4, c[0x0][0x890] ;  /* 0x00011200ff0477ac */ /* 0x000ee20008000a00 */
[----:B------:R-:W-:Y:S02]  /*0030*/  PRMT R171, RZ, 0x7610, R171 ;  /* 0x00007610ffab7816 */ /* 0x000fe400000000ab */
[----:B------:R-:W-:Y:S01]  /*0040*/  ELECT P5, URZ, PT ;  /* 0x0000000000ff782f */ /* 0x000fe200038a0000 */
[----:B------:R-:W4:Y:S01]  /*0050*/  LDCU.64 UR46, c[0x0][0x358] ;  /* 0x00006b00ff2e77ac */ /* 0x000f220008000a00 */
[----:B---3--:R-:W-:-:S04]  /*0060*/  UISETP.NE.U32.AND UP0, UPT, UR4, URZ, UPT ;  /* 0x000000ff0400728c */ /* 0x008fc8000bf05070 */
[----:B------:R-:W-:Y:S01]  /*0070*/  UISETP.NE.AND.EX UP0, UPT, UR5, URZ, UPT, UP0 ;  /* 0x000000ff0500728c */ /* 0x000fe2000bf05300 */
[----:B--2---:R-:W-:-:S05]  /*0080*/  SHF.R.U32.HI R173, RZ, 0x5, R189 ;  /* 0x00000005ffad7819 */ /* 0x004fca00000116bd */
[----:B------:R-:W2:Y:S02]  /*0090*/  SHFL.IDX PT, R0, R173, RZ, 0x1f ;  /* 0x00001fffad007589 */ /* 0x000ea400000e0000 */
[----:B--2---:R-:W-:Y:S01]  /*00a0*/  R2UR UR8, R0 ;  /* 0x00000000000872ca */ /* 0x004fe200000e0000 */
[----:B-1--4-:R-:W-:-:S14]  /*00b0*/  BRA.U UP0, `(.L_x_0) ;  /* 0x00000001002c7547 */ /* 0x012fdc000b800000 */
[----:B------:R-:W1:Y:S02]  /*00c0*/  LDCU.64 UR6, c[0x0][0x888] ;  /* 0x00011100ff0677ac */ /* 0x000e640008000a00 */
[----:B-1----:R-:W-:-:S04]  /*00d0*/  UISETP.NE.U32.AND UP0, UPT, UR6, URZ, UPT ;  /* 0x000000ff0600728c */ /* 0x002fc8000bf05070 */
[----:B------:R-:W-:-:S09]  /*00e0*/  UISETP.NE.AND.EX UP0, UPT, UR7, URZ, UPT, UP0 ;  /* 0x000000ff0700728c */ /* 0x000fd2000bf05300 */
[----:B------:R-:W-:Y:S05]  /*00f0*/  BRA.U !UP0, `(.L_x_1) ;  /* 0x0000000108107547 */ /* 0x000fea000b800000 */
[----:B------:R-:W1:Y:S02]  /*0100*/  LDC.64 R2, c[0x0][0x888] ;  /* 0x00022200ff027b82 */ /* 0x000e640000000a00 */
[----:B-1----:R1:W5:Y:S01]  /*0110*/  LDG.E R81, desc[UR46][R2.64] ;  /* 0x0000002e02517981 */ /* 0x002362000c1e1900 */
[----:B------:R-:W-:Y:S01]  /*0120*/  HFMA2 R171, -RZ, RZ, 0, 5.9604644775390625e-08 ;  /* 0x00000001ffab7431 */ /* 0x000fe200000001ff */
[----:B------:R-:W-:Y:S05]  /*0130*/  BRA `(.L_x_0) ;  /* 0x00000000000c7947 */ /* 0x000fea0003800000 */
.L_x_1:
[----:B------:R-:W1:Y:S01]  /*0140*/  LDCU UR6, c[0x0][0x880] ;  /* 0x00011000ff0677ac */ /* 0x000e620008000800 */
[----:B------:R-:W-:Y:S01]  /*0150*/  HFMA2 R171, -RZ, RZ, 0, 5.9604644775390625e-08 ;  /* 0x00000001ffab7431 */ /* 0x000fe200000001ff */
[----:B-1----:R-:W-:-:S07]  /*0160*/  MOV R81, UR6 ;  /* 0x0000000600517c02 */ /* 0x002fce0008000f00 */
.L_x_0:
[----:B------:R-:W2:Y:S02]  /*0170*/  LDCU.64 UR6, c[0x0][0x8b0] ;  /* 0x00011600ff0677ac */ /* 0x000ea40008000a00 */
[----:B--2---:R-:W-:-:S04]  /*0180*/  UISETP.NE.U32.AND UP0, UPT, UR6, URZ, UPT ;  /* 0x000000ff0600728c */ /* 0x004fc8000bf05070 */
[----:B------:R-:W-:-:S09]  /*0190*/  UISETP.NE.AND.EX UP0, UPT, UR7, URZ, UPT, UP0 ;  /* 0x000000ff0700728c */ /* 0x000fd2000bf05300 */
[----:B------:R-:W-:Y:S05]  /*01a0*/  BRA.U UP0, `(.L_x_2) ;  /* 0x0000000100247547 */ /* 0x000fea000b800000 */
[----:B------:R-:W2:Y:S02]  /*01b0*/  LDCU.64 UR6, c[0x0][0x8a8] ;  /* 0x00011500ff0677ac */ /* 0x000ea40008000a00 */
[----:B--2---:R-:W-:-:S04]  /*01c0*/  UISETP.NE.U32.AND UP0, UPT, UR6, URZ, UPT ;  /* 0x000000ff0600728c */ /* 0x004fc8000bf05070 */
[----:B------:R-:W-:-:S09]  /*01d0*/  UISETP.NE.AND.EX UP0, UPT, UR7, URZ, UPT, UP0 ;  /* 0x000000ff0700728c */ /* 0x000fd2000bf05300 */
[----:B------:R-:W-:Y:S05]  /*01e0*/  BRA.U !UP0, `(.L_x_3) ;  /* 0x00000001080c7547 */ /* 0x000fea000b800000 */
[----:B------:R-:W2:Y:S02]  /*01f0*/  LDC.64 R78, c[0x0][0x8a8] ;  /* 0x00022a00ff4e7b82 */ /* 0x000ea40000000a00 */
[----:B--2---:R2:W5:Y:S01]  /*0200*/  LDG.E R78, desc[UR46][R78.64] ;  /* 0x0000002e4e4e7981 */ /* 0x004562000c1e1900 */
[----:B------:R-:W-:Y:S05]  /*0210*/  BRA `(.L_x_2) ;  /* 0x0000000000087947 */ /* 0x000fea0003800000 */
.L_x_3:
[----:B------:R-:W2:Y:S02]  /*0220*/  LDCU UR6, c[0x0][0x8a0] ;  /* 0x00011400ff0677ac */ /* 0x000ea40008000800 */
[----:B--2---:R-:W-:Y:S02]  /*0230*/  MOV R78, UR6 ;  /* 0x00000006004e7c02 */ /* 0x004fe40008000f00 */
.L_x_2:
[----:B------:R-:W-:Y:S01]  /*0240*/  IMAD.U32 R0, RZ, RZ, UR8 ;  /* 0x00000008ff007e24 */ /* 0x000fe2000f8e00ff */
[----:B------:R-:W-:Y:S04]  /*0250*/  BSSY.RECONVERGENT B0, `(.L_x_4) ;  /* 0x000000c000007945 */ /* 0x000fe80003800200 */
[C---:B------:R-:W-:Y:S02]  /*0260*/  ISETP.NE.OR P1, PT, R0.reuse, 0x1, !P5 ;  /* 0x000000010000780c */ /* 0x040fe40006f25670 */
[----:B------:R-:W-:-:S11]  /*0270*/  ISETP.NE.OR P0, PT, R0, 0x3, !P5 ;  /* 0x000000030000780c */ /* 0x000fd60006f05670 */
[----:B------:R-:W-:Y:S05]  /*0280*/  @P1 BRA `(.L_x_5) ;  /* 0x0000000000201947 */ /* 0x000fea0003800000 */
[----:B------:R-:W3:Y:S02]  /*0290*/  LDCU.64 UR6, c[0x0][0x348] ;  /* 0x00006900ff0677ac */ /* 0x000ee40008000a00 */
[----:B---3--:R-:W-:Y:S02]  /*02a0*/  UIADD3 UR10, UP1, UPT, UR6, 0x80, URZ ;  /* 0x00000080060a7890 */ /* 0x008fe4000ff3e0ff */
[----:B------:R-:W-:Y:S02]  /*02b0*/  UIADD3 UR6, UP0, UPT, UR6, 0x180, URZ ;  /* 0x0000018006067890 */ /* 0x000fe4000ff1e0ff */
[----:B------:R-:W-:Y:S02]  /*02c0*/  UIADD3.X UR11, UPT, UPT, URZ, UR7, URZ, UP1, !UPT ;  /* 0x00000007ff0b7290 */ /* 0x000fe40008ffe4ff */
[----:B------:R-:W-:-:S07]  /*02d0*/  UIADD3.X UR7, UPT, UPT, URZ, UR7, URZ, UP0, !UPT ;  /* 0x00000007ff077290 */ /* 0x000fce00087fe4ff */
[----:B------:R3:W-:Y:S02]  /*02e0*/  UTMACCTL.PF [UR10] ;  /* 0x000000000a0079b9 */ /* 0x0007e40008040000 */
[----:B------:R3:W-:Y:S02]  /*02f0*/  UTMACCTL.PF [UR6] ;  /* 0x00000000060079b9 */ /* 0x0007e40008040000 */
[----:B---3--:R-:W-:Y:S01]  /*0300*/  NOP ;  /* 0x0000000000007918 */ /* 0x008fe20000000000 */
.L_x_5:
[----:B------:R-:W-:Y:S05]  /*0310*/  BSYNC.RECONVERGENT B0 ;  /* 0x0000000000007941 */ /* 0x000fea0003800200 */
.L_x_4:
[----:B------:R-:W-:Y:S04]  /*0320*/  BSSY.RECONVERGENT B0, `(.L_x_6) ;  /* 0x000000a000007945 */ /* 0x000fe80003800200 */
        /* <DEDUP_REMOVED lines=9> */
.L_x_7:
[----:B------:R-:W-:Y:S05]  /*03c0*/  BSYNC.RECONVERGENT B0 ;  /* 0x0000000000007941 */ /* 0x000fea0003800200 */
.L_x_6:
[----:B------:R-:W3:Y:S01]  /*03d0*/  LDCU.64 UR6, c[0x0][0x888] ;  /* 0x00011100ff0677ac */ /* 0x000ee20008000a00 */
[----:B------:R-:W-:Y:S02]  /*03e0*/  UISETP.EQ.U32.AND UP1, UPT, UR4, URZ, UPT ;  /* 0x000000ff0400728c */ /* 0x000fe4000bf22070 */
[----:B------:R-:W-:Y:S02]  /*03f0*/  UPLOP3.LUT UP2, UPT, UPT, UPT, UPT, 0x80, 0x8 ;  /* 0x000000000008789c */ /* 0x000fe40003f4f070 */
[----:B---3--:R-:W-:-:S04]  /*0400*/  UISETP.NE.U32.AND UP0, UPT, UR6, URZ, UPT ;  /* 0x000000ff0600728c */ /* 0x008fc8000bf05070 */
[----:B------:R-:W-:-:S04]  /*0410*/  UISETP.NE.AND.EX UP0, UPT, UR7, URZ, UPT, UP0 ;  /* 0x000000ff0700728c */ /* 0x000fc8000bf05300 */
[----:B------:R-:W-:-:S04]  /*0420*/  UISETP.EQ.OR.EX UP3, UPT, UR5, URZ, !UP0, UP1 ;  /* 0x000000ff0500728c */ /* 0x000fc8000c762710 */
[----:B------:R-:W-:-:S05]  /*0430*/  UP2UR UR50, UPR, URZ, 0x8 ;  /* 0x00000008ff327883 */ /* 0x000fca0008000000 */
[----:B------:R-:W-:Y:S07]  /*0440*/  BRA.U !UP3, `(.L_x_8) ;  /* 0x000000010b207547 */ /* 0x000fee000b800000 */
[----:B------:R-:W-:Y:S01]  /*0450*/  UISETP.NE.U32.AND UP2, UPT, UR4, URZ, UPT ;  /* 0x000000ff0400728c */ /* 0x000fe2000bf45070 */
[----:B-----5:R-:W-:Y:S01]  /*0460*/  FSETP.NEU.AND P0, PT, R81, RZ, PT ;  /* 0x000000ff5100720b */ /* 0x020fe20003f0d000 */
[----:B------:R-:W-:Y:S02]  /*0470*/  USEL UR4, URZ, 0xffffffff, UP0 ;  /* 0xffffffffff047887 */ /* 0x000fe40008000000 */
[----:B------:R-:W-:-:S10]  /*0480*/  UISETP.NE.AND.EX UP2, UPT, UR5, URZ, UPT, UP2 ;  /* 0x000000ff0500728c */ /* 0x000fd4000bf45320 */
[----:B------:R-:W-:Y:S01]  /*0490*/  VOTEU.ANY UP1, P0 ;  /* 0x0000000000ff7886 */ /* 0x000fe20000020100 */
[----:B------:R-:W-:-:S04]  /*04a0*/  @!UP2 USEL UR4, URZ, 0xffffffff, UP1 ;  /* 0xffffffffff04a887 */ /* 0x000fc80008800000 */
[----:B------:R-:W-:-:S04]  /*04b0*/  ULOP3.LUT UR4, UR4, 0x1, URZ, 0xc0, !UPT ;  /* 0x0000000104047892 */ /* 0x000fc8000f8ec0ff */
[----:B------:R-:W-:-:S11]  /*04c0*/  UISETP.NE.U32.AND UP2, UPT, UR4, 0x1, UPT ;  /* 0x000000010400788c */ /* 0x000fd6000bf45070 */
.L_x_8:
[----:B-1----:R-:W1:Y:S01]  /*04d0*/  SHFL.IDX PT, R2, R173, RZ, 0x1f ;  /* 0x00001fffad027589 */ /* 0x002e6200000e0000 */
[----:B------:R-:W-:-:S04]  /*04e0*/  UISETP.NE.AND UP1, UPT, UR8, 0x2, UPT ;  /* 0x000000020800788c */ /* 0x000fc8000bf25270 */
[----:B------:R-:W-:Y:S01]  /*04f0*/  USEL UR6, URZ, 0x1, UP1 ;  /* 0x00000001ff067887 */ /* 0x000fe20008800000 */
[----:B-1----:R-:W-:-:S13]  /*0500*/  ISETP.NE.AND P0, PT, R2, RZ, PT ;  /* 0x000000ff0200720c */ /* 0x002fda0003f05270 */
[----:B------:R-:W-:Y:S05]  /*0510*/  @P0 BRA `(.L_x_9) ;  /* 0x0000000000400947 */ /* 0x000fea0003800000 */
[----:B------:R-:W1:Y:S01]  /*0520*/  S2UR UR5, SR_CgaCtaId ;  /* 0x00000000000579c3 */ /* 0x000e620000008800 */
[----:B------:R-:W-:Y:S01]  /*0530*/  UMOV UR7, 0x400 ;  /* 0x0000040000077882 */ /* 0x000fe20000000000 */
[----:B------:R-:W-:Y:S01]  /*0540*/  UMOV UR4, 0x1 ;  /* 0x0000000100047882 */ /* 0x000fe20000000000 */
[----:B------:R-:W-:Y:S01]  /*0550*/  ELECT P0, URZ, PT ;  /* 0x0000000000ff782f */ /* 0x000fe20003800000 */
[----:B------:R-:W-:-:S04]  /*0560*/  UIADD3 UR10, UPT, UPT, -UR4, 0x100000, URZ ;  /* 0x00100000040a7890 */ /* 0x000fc8000fffe1ff */
[----:B------:R-:W-:Y:S02]  /*0570*/  USHF.L.U32 UR11, UR10, 0xb, URZ ;  /* 0x0000000b0a0b7899 */ /* 0x000fe400080006ff */
[----:B------:R-:W-:Y:S02]  /*0580*/  USHF.L.U32 UR10, UR10, 0x1, URZ ;  /* 0x000000010a0a7899 */ /* 0x000fe400080006ff */
[----:B-1----:R-:W-:Y:S01]  /*0590*/  ULEA UR5, UR5, UR7, 0x18 ;  /* 0x0000000705057291 */ /* 0x002fe2000f8ec0ff */
[----:B------:R-:W1:Y:S11]  /*05a0*/  FENCE.VIEW.ASYNC.S ;  /* 0x00000000000073c6 */ /* 0x000e760000000000 */
[----:B-1----:R1:W3:Y:S01]  /*05b0*/  SYNCS.EXCH.64 URZ, [UR5], UR10 ;  /* 0x0000000a05ff75b2 */ /* 0x0022e20008000100 */
[----:B------:R1:W4:Y:S01]  /*05c0*/  SYNCS.EXCH.64 URZ, [UR5+0x18], UR10 ;  /* 0x0000180a05ff75b2 */ /* 0x0003220008000100 */
[----:B------:R1:W1:Y:S01]  /*05d0*/  SYNCS.EXCH.64 URZ, [UR5+0x8], UR10 ;  /* 0x0000080a05ff75b2 */ /* 0x0002620008000100 */
[----:B------:R1:W1:Y:S01]  /*05e0*/  SYNCS.EXCH.64 URZ, [UR5+0x20], UR10 ;  /* 0x0000200a05ff75b2 */ /* 0x0002620008000100 */
[----:B------:R1:W1:Y:S01]  /*05f0*/  SYNCS.EXCH.64 URZ, [UR5+0x10], UR10 ;  /* 0x0000100a05ff75b2 */ /* 0x0002620008000100 */
[----:B------:R1:W1:Y:S01]  /*0600*/  SYNCS.EXCH.64 URZ, [UR5+0x28], UR10 ;  /* 0x0000280a05ff75b2 */ /* 0x0002620008000100 */
[----:B------:R-:W-:Y:S01]  /*0610*/  NOP ;  /* 0x0000000000007918 */ /* 0x000fe20000000000 */
.L_x_9:
[----:B------:R-:W2:Y:S01]  /*0620*/  SHFL.IDX PT, R2, R173, RZ, 0x1f ;  /* 0x00001fffad027589 */ /* 0x000ea200000e0000 */
[----:B------:R-:W-:Y:S01]  /*0630*/  NOP ;  /* 0x0000000000007918 */ /* 0x000fe20000000000 */
[----:B--2---:R-:W-:-:S13]  /*0640*/  ISETP.NE.AND P0, PT, R2, 0x1, PT ;  /* 0x000000010200780c */ /* 0x004fda0003f05270 */
[----:B------:R-:W-:Y:S05]  /*0650*/  @P0 BRA `(.L_x_10) ;  /* 0x0000000000480947 */ /* 0x000fea0003800000 */
[----:B------:R-:W2:Y:S01]  /*0660*/  S2UR UR7, SR_CgaCtaId ;  /* 0x00000000000779c3 */ /* 0x000ea20000008800 */
[----:B------:R-:W-:Y:S01]  /*0670*/  UMOV UR9, 0x400 ;  /* 0x0000040000097882 */ /* 0x000fe20000000000 */
[----:B-1----:R-:W-:Y:S01]  /*0680*/  UMOV UR5, 0x20 ;  /* 0x0000002000057882 */ /* 0x002fe20000000000 */
[----:B------:R-:W-:Y:S01]  /*0690*/  UMOV UR4, 0x80 ;  /* 0x0000008000047882 */ /* 0x000fe20000000000 */
[----:B------:R-:W-:-:S04]  /*06a0*/  UIADD3 UR10, UPT, UPT, -UR5, 0x100000, URZ ;  /* 0x00100000050a7890 */ /* 0x000fc8000fffe1ff */
[----:B------:R-:W-:Y:S02]  /*06b0*/  USHF.L.U32 UR11, UR10, 0xb, URZ ;  /* 0x0000000b0a0b7899 */ /* 0x000fe400080006ff */
[----:B------:R-:W-:Y:S02]  /*06c0*/  USHF.L.U32 UR10, UR10, 0x1, URZ ;  /* 0x000000010a0a7899 */ /* 0x000fe400080006ff */
[----:B------:R-:W-:-:S04]  /*06d0*/  UIADD3 UR4, UPT, UPT, -UR4, 0x100000, URZ ;  /* 0x0010000004047890 */ /* 0x000fc8000fffe1ff */
[----:B------:R-:W-:Y:S02]  /*06e0*/  USHF.L.U32 UR5, UR4, 0xb, URZ ;  /* 0x0000000b04057899 */ /* 0x000fe400080006ff */
[----:B------:R-:W-:Y:S01]  /*06f0*/  USHF.L.U32 UR4, UR4, 0x1, URZ ;  /* 0x0000000104047899 */ /* 0x000fe200080006ff */
[----:B------:R-:W-:Y:S01]  /*0700*/  ELECT P0, URZ, PT ;  /* 0x0000000000ff782f */ /* 0x000fe20003800000 */
[----:B--2---:R-:W-:Y:S01]  /*0710*/  ULEA UR7, UR7, UR9, 0x18 ;  /* 0x0000000907077291 */ /* 0x004fe2000f8ec0ff */
[----:B------:R-:W1:Y:S11]  /*0720*/  FENCE.VIEW.ASYNC.S ;  /* 0x00000000000073c6 */ /* 0x000e760000000000 */
[----:B-1----:R2:W1:Y:S01]  /*0730*/  SYNCS.EXCH.64 URZ, [UR7+0x30], UR10 ;  /* 0x0000300a07ff75b2 */ /* 0x0024620008000100 */
[----:B------:R2:W1:Y:S01]  /*0740*/  SYNCS.EXCH.64 URZ, [UR7+0x40], UR4 ;  /* 0x0000400407ff75b2 */ /* 0x0004620008000100 */
[----:B------:R2:W1:Y:S01]  /*0750*/  SYNCS.EXCH.64 URZ, [UR7+0x38], UR10 ;  /* 0x0000380a07ff75b2 */ /* 0x0004620008000100 */
[----:B------:R2:W1:Y:S02]  /*0760*/  SYNCS.EXCH.64 URZ, [UR7+0x48], UR4 ;  /* 0x0000480407ff75b2 */ /* 0x0004640008000100 */
[----:B--2---:R-:W-:Y:S01]  /*0770*/  NOP ;  /* 0x0000000000007918 */ /* 0x004fe20000000000 */
.L_x_10:
[----:B------:R-:W2:Y:S01]  /*0780*/  SHFL.IDX PT, R2, R173, RZ, 0x1f ;  /* 0x00001fffad027589 */ /* 0x000ea200000e0000 */
[----:B------:R-:W-:Y:S01]  /*0790*/  NOP ;  /* 0x0000000000007918 */ /* 0x000fe20000000000 */
[----:B--2---:R-:W-:-:S13]  /*07a0*/  ISETP.NE.AND P0, PT, R2, 0x3, PT ;  /* 0x000000030200780c */ /* 0x004fda0003f05270 */
[----:B------:R-:W-:Y:S05]  /*07b0*/  @P0 BRA `(.L_x_11) ;  /* 0x0000000000300947 */ /* 0x000fea0003800000 */
[----:B-1----:R-:W1:Y:S01]  /*07c0*/  S2UR UR5, SR_CgaCtaId ;  /* 0x00000000000579c3 */ /* 0x002e620000008800 */
        /* <DEDUP_REMOVED lines=8> */
[----:B-1----:R2:W1:Y:S01]  /*0850*/  SYNCS.EXCH.64 URZ, [UR5+0x50], UR10 ;  /* 0x0000500a05ff75b2 */ /* 0x0024620008000100 */
[----:B------:R2:W1:Y:S02]  /*0860*/  SYNCS.EXCH.64 URZ, [UR5+0x58], UR10 ;  /* 0x0000580a05ff75b2 */ /* 0x0004640008000100 */
[----:B--2---:R-:W-:Y:S01]  /*0870*/  NOP ;  /* 0x0000000000007918 */ /* 0x004fe20000000000 */
.L_x_11:
[----:B------:R-:W2:Y:S01]  /*0880*/  SHFL.IDX PT, R2, R173, RZ, 0x1f ;  /* 0x00001fffad027589 */ /* 0x000ea200000e0000 */
[----:B------:R-:W-:Y:S01]  /*0890*/  NOP ;  /* 0x0000000000007918 */ /* 0x000fe20000000000 */
[----:B--2---:R-:W-:-:S13]  /*08a0*/  ISETP.NE.AND P0, PT, R2, 0x4, PT ;  /* 0x000000040200780c */ /* 0x004fda0003f05270 */
[----:B------:R-:W-:Y:S05]  /*08b0*/  @P0 BRA `(.L_x_12) ;  /* 0x00000000004c0947 */ /* 0x000fea0003800000 */
[----:B-1----:R-:W1:Y:S01]  /*08c0*/  S2UR UR5, SR_CgaCtaId ;  /* 0x00000000000579c3 */ /* 0x002e620000008800 */
[----:B------:R-:W-:Y:S01]  /*08d0*/  UMOV UR9, 0x100 ;  /* 0x0000010000097882 */ /* 0x000fe20000000000 */
[----:B------:R-:W-:Y:S01]  /*08e0*/  UMOV UR7, 0x400 ;  /* 0x0000040000077882 */ /* 0x000fe20000000000 */
[----:B------:R-:W-:Y:S01]  /*08f0*/  USEL UR9, UR9, 0xe0, UP2 ;  /* 0x000000e009097887 */ /* 0x000fe20009000000 */
[----:B------:R-:W-:Y:S01]  /*0900*/  UMOV UR4, 0x1 ;  /* 0x0000000100047882 */ /* 0x000fe20000000000 */
[----:B------:R-:W-:Y:S01]  /*0910*/  ELECT P0, URZ, PT ;  /* 0x0000000000ff782f */ /* 0x000fe20003800000 */
[----:B------:R-:W-:-:S04]  /*0920*/  UIADD3 UR10, UPT, UPT, -UR4, 0x100000, URZ ;  /* 0x00100000040a7890 */ /* 0x000fc8000fffe1ff */
[----:B------:R-:W-:Y:S02]  /*0930*/  USHF.L.U32 UR11, UR10, 0xb, URZ ;  /* 0x0000000b0a0b7899 */ /* 0x000fe400080006ff */
[----:B------:R-:W-:Y:S02]  /*0940*/  USHF.L.U32 UR10, UR10, 0x1, URZ ;  /* 0x000000010a0a7899 */ /* 0x000fe400080006ff */
[----:B------:R-:W-:-:S04]  /*0950*/  UIADD3 UR12, UPT, UPT, -UR9, 0x100000, URZ ;  /* 0x00100000090c7890 */ /* 0x000fc8000fffe1ff */
[----:B------:R-:W-:Y:S02]  /*0960*/  USHF.L.U32 UR13, UR12, 0xb, URZ ;  /* 0x0000000b0c0d7899 */ /* 0x000fe400080006ff */
[----:B------:R-:W-:Y:S02]  /*0970*/  USHF.L.U32 UR12, UR12, 0x1, URZ ;  /* 0x000000010c0c7899 */ /* 0x000fe400080006ff */
[----:B-1----:R-:W-:Y:S01]  /*0980*/  ULEA UR5, UR5, UR7, 0x18 ;  /* 0x0000000705057291 */ /* 0x002fe2000f8ec0ff */
[----:B------:R-:W1:Y:S11]  /*0990*/  FENCE.VIEW.ASYNC.S ;  /* 0x00000000000073c6 */ /* 0x000e760000000000 */
[----:B-1----:R2:W1:Y:S01]  /*09a0*/  SYNCS.EXCH.64 URZ, [UR5+0x60], UR10 ;  /* 0x0000600a05ff75b2 */ /* 0x0024620008000100 */
[----:B------:R2:W1:Y:S01]  /*09b0*/  SYNCS.EXCH.64 URZ, [UR5+0x70], UR12 ;  /* 0x0000700c05ff75b2 */ /* 0x0004620008000100 */
[----:B------:R2:W1:Y:S01]  /*09c0*/  SYNCS.EXCH.64 URZ, [UR5+0x68], UR10 ;  /* 0x0000680a05ff75b2 */ /* 0x0004620008000100 */
[----:B------:R2:W1:Y:S02]  /*09d0*/  SYNCS.EXCH.64 URZ, [UR5+0x78], UR12 ;  /* 0x0000780c05ff75b2 */ /* 0x0004640008000100 */
[----:B--2---:R-:W-:Y:S01]  /*09e0*/  NOP ;  /* 0x0000000000007918 */ /* 0x004fe20000000000 */
.L_x_12:
        /* <DEDUP_REMOVED lines=20> */
[----:B------:R2:W1:Y:S01]  /*0b30*/  SYNCS.EXCH.64 URZ, [UR7+0xa8], UR4 ;  /* 0x0000a80407ff75b2 */ /* 0x0004620008000100 */
[----:B------:R2:W1:Y:S01]  /*0b40*/  SYNCS.EXCH.64 URZ, [UR7+0x90], UR10 ;  /* 0x0000900a07ff75b2 */ /* 0x0004620008000100 */
[----:B------:R2:W1:Y:S01]  /*0b50*/  SYNCS.EXCH.64 URZ, [UR7+0xb0], UR4 ;  /* 0x0000b00407ff75b2 */ /* 0x0004620008000100 */
[----:B------:R2:W1:Y:S01]  /*0b60*/  SYNCS.EXCH.64 URZ, [UR7+0x98], UR10 ;  /* 0x0000980a07ff75b2 */ /* 0x0004620008000100 */
[----:B------:R2:W1:Y:S02]  /*0b70*/  SYNCS.EXCH.64 URZ, [UR7+0xb8], UR4 ;  /* 0x0000b80407ff75b2 */ /* 0x0004640008000100 */
[----:B--2---:R-:W-:Y:S01]  /*0b80*/  NOP ;  /* 0x0000000000007918 */ /* 0x004fe20000000000 */
.L_x_13:
        /* <DEDUP_REMOVED lines=18> */
.L_x_14:
[----:B-1----:R-:W1:Y:S01]  /*0cb0*/  S2UR UR5, SR_CTAID.X ;  /* 0x00000000000579c3 */ /* 0x002e620000002500 */
[----:B------:R-:W-:-:S05]  /*0cc0*/  CS2R.32 R170, SR_CgaSize ;  /* 0x0000000000aa7805 */ /* 0x000fca0000008a00 */
[----:B------:R-:W-:-:S05]  /*0cd0*/  IMAD R170, R170, -0xa0, RZ ;  /* 0xffffff60aaaa7824 */ /* 0x000fca00078e02ff */
[----:B------:R-:W-:-:S14]  /*0ce0*/  R2UR UR9, R170 ;  /* 0x00000000aa0972ca */ /* 0x000fdc00000e0000 */
[----:B------:R-:W2:Y:S01]  /*0cf0*/  LDCU UR9, c[0x0][UR9+0x2b0] ;  /* 0x00005600090977ac */ /* 0x000ea20008000800 */
[----:B------:R-:W-:Y:S01]  /*0d00*/  NOP ;  /* 0x0000000000007918 */ /* 0x000fe20000000000 */
[----:B------:R-:W-:-:S05]  /*0d10*/  CS2R.32 R170, SR_CgaSize ;  /* 0x0000000000aa7805 */ /* 0x000fca0000008a00 */
[----:B------:R-:W-:-:S05]  /*0d20*/  IMAD R170, R170, -0xa0, RZ ;  /* 0xffffff60aaaa7824 */ /* 0x000fca00078e02ff */
[----:B------:R-:W-:-:S14]  /*0d30*/  R2UR UR7, R170 ;  /* 0x00000000aa0772ca */ /* 0x000fdc00000e0000 */
[----:B------:R-:W3:Y:S01]  /*0d40*/  LDCU UR7, c[0x0][UR7+0x2b4] ;  /* 0x00005680070777ac */ /* 0x000ee20008000800 */
[----:B------:R-:W4:Y:S08]  /*0d50*/  S2UR UR4, SR_CTAID.Y ;  /* 0x00000000000479c3 */ /* 0x000f300000002600 */
[----:B------:R-:W3:Y:S01]  /*0d60*/  LDC R9, c[0x0][0xb24] ;  /* 0x0002c900ff097b82 */ /* 0x000ee20000000800 */
[----:B-1----:R-:W-:-:S02]  /*0d70*/  I2FP.F32.U32 R5, UR5 ;  /* 0x0000000500057c45 */ /* 0x002fc40008201000 */
[----:B------:R-:W-:-:S05]  /*0d80*/  CS2R.32 R3, SR_CgaSize ;  /* 0x0000000000037805 */ /* 0x000fca0000008a00 */
[----:B------:R-:W-:-:S06]  /*0d90*/  IMAD R3, R3, -0xa0, RZ ;  /* 0xffffff6003037824 */ /* 0x000fcc00078e02ff */
[----:B------:R-:W1:Y:S01]  /*0da0*/  LDC R3, c[0x0][R3+0x2a0] ;  /* 0x0000a80003037b82 */ /* 0x000e620000000800 */
[----:B------:R-:W-:Y:S01]  /*0db0*/  MOV R21, UR5 ;  /* 0x0000000500157c02 */ /* 0x000fe20008000f00 */
[----:B--2---:R-:W-:Y:S01]  /*0dc0*/  FMUL R5, R5, UR9 ;  /* 0x0000000905057c20 */ /* 0x004fe20008400000 */
[----:B----4-:R-:W-:Y:S02]  /*0dd0*/  I2FP.F32.U32 R4, UR4 ;  /* 0x0000000400047c45 */ /* 0x010fe40008201000 */
[----:B------:R-:W-:-:S05]  /*0de0*/  CS2R.32 R2, SR_CgaSize ;  /* 0x0000000000027805 */ /* 0x000fca0000008a00 */
[----:B------:R-:W-:-:S06]  /*0df0*/  IMAD R2, R2, -0xa0, RZ ;  /* 0xffffff6002027824 */ /* 0x000fcc00078e02ff */
[----:B------:R-:W2:Y:S01]  /*0e00*/  LDC R2, c[0x0][R2+0x2a4] ;  /* 0x0000a90002027b82 */ /* 0x000ea20000000800 */
[----:B------:R-:W4:Y:S01]  /*0e10*/  F2I.U32.TRUNC.NTZ R170, R5 ;  /* 0x0000000500aa7305 */ /* 0x000f22000020f000 */
[----:B------:R-:W-:Y:S01]  /*0e20*/  MOV R20, UR4 ;  /* 0x0000000400147c02 */ /* 0x000fe20008000f00 */
[----:B---3--:R-:W-:-:S05]  /*0e30*/  FMUL R4, R4, UR7 ;  /* 0x0000000704047c20 */ /* 0x008fca0008400000 */
[----:B------:R-:W-:Y:S01]  /*0e40*/  BAR.SYNC.DEFER_BLOCKING 0x0 ;  /* 0x0000000000007b1d */ /* 0x000fe20000010000 */
[----:B------:R-:W-:-:S05]  /*0e50*/  ISETP.GE.AND P0, PT, R9, 0x1, PT ;  /* 0x000000010900780c */ /* 0x000fca0003f06270 */
[----:B------:R-:W3:Y:S02]  /*0e60*/  F2I.U32.TRUNC.NTZ R147, R4 ;  /* 0x0000000400937305 */ /* 0x000ee4000020f000 */
[----:B------:R-:W2:Y:S01]  /*0e70*/  S2UR UR36, SR_CTAID.Z ;  /* 0x00000000002479c3 */ /* 0x000ea20000002700 */
[----:B----4-:R-:W-:-:S05]  /*0e80*/  IADD3 R170, PT, PT, -R170, RZ, RZ ;  /* 0x000000ffaaaa7210 */ /* 0x010fca0007ffe1ff */
[----:B-1----:R-:W-:Y:S01]  /*0e90*/  IMAD R170, R3, R170, UR5 ;  /* 0x0000000503aa7e24 */ /* 0x002fe2000f8e02aa */
[----:B---3--:R-:W-:-:S05]  /*0ea0*/  IADD3 R147, PT, PT, -R147, RZ, RZ ;  /* 0x000000ff93937210 */ /* 0x008fca0007ffe1ff */
[----:B--2---:R-:W-:Y:S01]  /*0eb0*/  IMAD R147, R2, R147, UR4 ;  /* 0x0000000402937e24 */ /* 0x004fe2000f8e0293 */
[----:B------:R-:W-:Y:S06]  /*0ec0*/  @!P0 BRA `(.L_x_15) ;  /* 0x0000000000b88947 */ /* 0x000fec0003800000 */
[----:B------:R-:W1:Y:S01]  /*0ed0*/  LDC.64 R4, c[0x0][0xb18] ;  /* 0x0002c600ff047b82 */ /* 0x000e620000000a00 */
[----:B------:R-:W-:-:S07]  /*0ee0*/  ISETP.NE.AND P0, PT, R9, 0x1, PT ;  /* 0x000000010900780c */ /* 0x000fce0003f05270 */
[----:B------:R-:W2:Y:S08]  /*0ef0*/  LDC R10, c[0x0][0xb0c] ;  /* 0x0002c300ff0a7b82 */ /* 0x000eb00000000800 */
[----:B------:R-:W3:Y:S08]  /*0f00*/  LDC R11, c[0x0][0x370] ;  /* 0x0000dc00ff0b7b82 */ /* 0x000ef00000000800 */
[----:B------:R-:W4:Y:S01]  /*0f10*/  LDC R12, c[0x0][0x374] ;  /* 0x0000dd00ff0c7b82 */ /* 0x000f220000000800 */
[----:B-1----:R-:W-:-:S07]  /*0f20*/  ISETP.NE.AND P1, PT, R4, 0x1, PT ;  /* 0x000000010400780c */ /* 0x002fce0003f25270 */
[----:B------:R-:W3:Y:S01]  /*0f30*/  LDC.64 R6, c[0x0][0xb10] ;  /* 0x0002c400ff067b82 */ /* 0x000ee20000000a00 */
[----:B--2---:R-:W-:-:S07]  /*0f40*/  ISETP.NE.AND P2, PT, R10, 0x1, PT ;  /* 0x000000010a00780c */ /* 0x004fce0003f45270 */
[----:B------:R-:W1:Y:S08]  /*0f50*/  LDC R8, c[0x0][0xb20] ;  /* 0x0002c800ff087b82 */ /* 0x000e700000000800 */
[----:B------:R-:W2:Y:S01]  /*0f60*/  LDC.64 R2, c[0x0][0xb28] ;  /* 0x0002ca00ff027b82 */ /* 0x000ea20000000a00 */
[----:B----4-:R-:W-:-:S04]  /*0f70*/  IMAD.HI.U32 R13, R12, R5, RZ ;  /* 0x000000050c0d7227 */ /* 0x010fc800078e00ff */
[----:B------:R-:W-:-:S04]  /*0f80*/  IMAD.HI.U32 R5, R20, R5, RZ ;  /* 0x0000000514057227 */ /* 0x000fc800078e00ff */
[----:B---3--:R-:W-:-:S04]  /*0f90*/  IMAD.HI.U32 R14, R11, R6, RZ ;  /* 0x000000060b0e7227 */ /* 0x008fc800078e00ff */
[C---:B------:R-:W-:Y:S01]  /*0fa0*/  IMAD.HI.U32 R16, R21.reuse, R6, RZ ;  /* 0x0000000615107227 */ /* 0x040fe200078e00ff */
[-C--:B------:R-:W-:Y:S02]  /*0fb0*/  @P2 SHF.R.U32.HI R11, RZ, R7.reuse, R14 ;  /* 0x00000007ff0b2219 */ /* 0x080fe4000001160e */
[-C--:B-1----:R-:W-:Y:S02]  /*0fc0*/  @P1 SHF.R.U32.HI R12, RZ, R8.reuse, R13 ;  /* 0x00000008ff0c1219 */ /* 0x082fe4000001160d */
[----:B------:R-:W-:Y:S02]  /*0fd0*/  SHF.R.U32.HI R5, RZ, R8, R5 ;  /* 0x00000008ff057219 */ /* 0x000fe40000011605 */
[----:B------:R-:W-:Y:S02]  /*0fe0*/  SHF.R.U32.HI R16, RZ, R7, R16 ;  /* 0x00000007ff107219 */ /* 0x000fe40000011610 */
[----:B------:R-:W-:Y:S01]  /*0ff0*/  SEL R5, R20, R5, !P1 ;  /* 0x0000000514057207 */ /* 0x000fe20004800000 */
[----:B--2---:R-:W-:Y:S01]  /*1000*/  IMAD.HI.U32 R14, R12, R2, RZ ;  /* 0x000000020c0e7227 */ /* 0x004fe200078e00ff */
[----:B------:R-:W-:-:S02]  /*1010*/  SEL R7, R21, R16, !P2 ;  /* 0x0000001015077207 */ /* 0x000fc40005000000 */
[----:B------:R-:W-:Y:S01]  /*1020*/  IADD3 R13, PT, PT, -R5, RZ, RZ ;  /* 0x000000ff050d7210 */ /* 0x000fe20007ffe1ff */
[----:B------:R-:W-:Y:S01]  /*1030*/  IMAD.HI.U32 R6, R11, R2, RZ ;  /* 0x000000020b067227 */ /* 0x000fe200078e00ff */
[----:B------:R-:W-:-:S03]  /*1040*/  @P0 SHF.R.U32.HI R12, RZ, R3, R14 ;  /* 0x00000003ff0c0219 */ /* 0x000fc6000001160e */
[----:B------:R-:W-:Y:S01]  /*1050*/  IMAD R13, R4, R13, R20 ;  /* 0x0000000d040d7224 */ /* 0x000fe200078e0214 */
[----:B------:R-:W-:Y:S01]  /*1060*/  @P0 SHF.R.U32.HI R11, RZ, R3, R6 ;  /* 0x00000003ff0b0219 */ /* 0x000fe20000011606 */
[----:B------:R-:W-:-:S04]  /*1070*/  IMAD R12, R12, R9, RZ ;  /* 0x000000090c0c7224 */ /* 0x000fc800078e02ff */
[----:B------:R-:W-:Y:S01]  /*1080*/  IMAD R6, R11, R9, RZ ;  /* 0x000000090b067224 */ /* 0x000fe200078e02ff */
[----:B------:R-:W-:-:S04]  /*1090*/  ISETP.GE.AND P1, PT, R5, R12, PT ;  /* 0x0000000c0500720c */ /* 0x000fc80003f26270 */
[----:B------:R-:W-:Y:S01]  /*10a0*/  ISETP.GE.OR P1, PT, R7, R6, P1 ;  /* 0x000000060700720c */ /* 0x000fe20000f26670 */
[----:B------:R-:W-:-:S05]  /*10b0*/  IMAD.HI.U32 R6, R5, R2, RZ ;  /* 0x0000000205067227 */ /* 0x000fca00078e00ff */
[----:B------:R-:W-:-:S04]  /*10c0*/  SHF.R.U32.HI R6, RZ, R3, R6 ;  /* 0x00000003ff067219 */ /* 0x000fc80000011606 */
[----:B------:R-:W-:-:S03]  /*10d0*/  SEL R6, R5, R6, !P0 ;  /* 0x0000000605067207 */ /* 0x000fc60004000000 */
[----:B------:R-:W-:Y:S01]  /*10e0*/  @!P1 IMAD.HI.U32 R8, R7, R2, RZ ;  /* 0x0000000207089227 */ /* 0x000fe200078e00ff */
[----:B------:R-:W-:-:S04]  /*10f0*/  IADD3 R2, PT, PT, -R6, RZ, RZ ;  /* 0x000000ff06027210 */ /* 0x000fc80007ffe1ff */
[----:B------:R-:W-:Y:S01]  /*1100*/  @!P1 SHF.R.U32.HI R8, RZ, R3, R8 ;  /* 0x00000003ff089219 */ /* 0x000fe20000011608 */
[----:B------:R-:W-:-:S03]  /*1110*/  IMAD R2, R9, R2, R5 ;  /* 0x0000000209027224 */ /* 0x000fc600078e0205 */
[----:B------:R-:W-:-:S05]  /*1120*/  @!P1 SEL R3, R7, R8, !P0 ;  /* 0x0000000807039207 */ /* 0x000fca0004000000 */
[--C-:B------:R-:W-:Y:S02]  /*1130*/  @!P1 IMAD.IADD R6, R6, 0x1, -R3.reuse ;  /* 0x0000000106069824 */ /* 0x100fe400078e0a03 */
[----:B------:R-:W-:Y:S01]  /*1140*/  @!P1 IMAD R3, R2, R11, R3 ;  /* 0x0000000b02039224 */ /* 0x000fe200078e0203 */
[----:B------:R-:W-:Y:S01]  /*1150*/  IADD3 R2, PT, PT, -R7, RZ, RZ ;  /* 0x000000ff07027210 */ /* 0x000fe20007ffe1ff */
[----:B------:R-:W-:Y:S02]  /*1160*/  @!P1 IMAD R5, R6, R9, R7 ;  /* 0x0000000906059224 */ /* 0x000fe400078e0207 */
[----:B------:R-:W-:Y:S02]  /*1170*/  @!P1 IMAD.MOV.U32 R7, RZ, RZ, R3 ;  /* 0x000000ffff079224 */ /* 0x000fe400078e0003 */
[----:B------:R-:W-:Y:S02]  /*1180*/  IMAD R2, R10, R2, R21 ;  /* 0x000000020a027224 */ /* 0x000fe400078e0215 */
[----:B------:R-:W-:-:S02]  /*1190*/  IMAD R20, R5, R4, R13 ;  /* 0x0000000405147224 */ /* 0x000fc400078e020d */
[----:B------:R-:W-:Y:S02]  /*11a0*/  IMAD R21, R7, R10, R2 ;  /* 0x0000000a07157224 */ /* 0x000fe400078e0202 */
.L_x_15:
[----:B------:R-:W1:Y:S01]  /*11b0*/  LDCU UR4, c[0x0][0xb30] ;  /* 0x00016600ff0477ac */ /* 0x000e620008000800 */
[----:B------:R-:W2:Y:S08]  /*11c0*/  S2UR UR37, SR_CgaCtaId ;  /* 0x00000000002579c3 */ /* 0x000eb00000008800 */
[----:B------:R-:W3:Y:S01]  /*11d0*/  LDC R72, c[0x0][0xb24] ;  /* 0x0002c900ff487b82 */ /* 0x000ee20000000800 */
[----:B-1----:R-:W-:-:S09]  /*11e0*/  UISETP.NE.AND UP1, UPT, UR4, 0x1, UPT ;  /* 0x000000010400788c */ /* 0x002fd2000bf25270 */
[----:B--2---:R-:W-:Y:S05]  /*11f0*/  BRA.U UP1, `(.L_x_16) ;  /* 0x0000000101407547 */ /* 0x004fea000b800000 */
[----:B------:R-:W1:Y:S08]  /*1200*/  LDC.64 R4, c[0x0][0xb10] ;  /* 0x0002c400ff047b82 */ /* 0x000e700000000a00 */
[----:B------:R-:W2:Y:S08]  /*1210*/  LDC.64 R2, c[0x0][0xb18] ;  /* 0x0002c600ff027b82 */ /* 0x000eb00000000a00 */
[----:B------:R-:W4:Y:S08]  /*1220*/  LDC R6, c[0x0][0xb20] ;  /* 0x0002c800ff067b82 */ /* 0x000f300000000800 */
[----:B------:R-:W3:Y:S01]  /*1230*/  LDC R8, c[0x0][0xb0c] ;  /* 0x0002c300ff087b82 */ /* 0x000ee20000000800 */
[----:B-1----:R-:W-:-:S05]  /*1240*/  IMAD.HI.U32 R4, R21, R4, RZ ;  /* 0x0000000415047227 */ /* 0x002fca00078e00ff */
[----:B------:R-:W-:Y:S01]  /*1250*/  SHF.R.U32.HI R4, RZ, R5, R4 ;  /* 0x00000005ff047219 */ /* 0x000fe20000011604 */
[----:B--2---:R-:W-:Y:S01]  /*1260*/  IMAD.HI.U32 R3, R20, R3, RZ ;  /* 0x0000000314037227 */ /* 0x004fe200078e00ff */
[----:B------:R-:W-:-:S04]  /*1270*/  ISETP.NE.AND P0, PT, R2, 0x1, PT ;  /* 0x000000010200780c */ /* 0x000fc80003f05270 */
[----:B----4-:R-:W-:-:S04]  /*1280*/  SHF.R.U32.HI R3, RZ, R6, R3 ;  /* 0x00000006ff037219 */ /* 0x010fc80000011603 */
[----:B------:R-:W-:Y:S02]  /*1290*/  SEL R3, R20, R3, !P0 ;  /* 0x0000000314037207 */ /* 0x000fe40004000000 */
[----:B---3--:R-:W-:-:S04]  /*12a0*/  ISETP.NE.AND P1, PT, R8, 0x1, PT ;  /* 0x000000010800780c */ /* 0x008fc80003f25270 */
[----:B------:R-:W-:-:S05]  /*12b0*/  SEL R4, R21, R4, !P1 ;  /* 0x0000000415047207 */ /* 0x000fca0004800000 */
[----:B------:R-:W-:Y:S02]  /*12c0*/  IMAD.IADD R5, R3, 0x1, -R4 ;  /* 0x0000000103057824 */ /* 0x000fe400078e0a04 */
[----:B------:R-:W-:Y:S02]  /*12d0*/  IMAD.IADD R3, R4, 0x1, -R3 ;  /* 0x0000000104037824 */ /* 0x000fe400078e0a03 */
[----:B------:R-:W-:Y:S02]  /*12e0*/  IMAD R21, R5, R8, R21 ;  /* 0x0000000805157224 */ /* 0x000fe400078e0215 */
[----:B------:R-:W-:-:S07]  /*12f0*/  IMAD R20, R3, R2, R20 ;  /* 0x0000000203147224 */ /* 0x000fce00078e0214 */
.L_x_16:
[----:B------:R-:W-:Y:S01]  /*1300*/  BAR.SYNC.DEFER_BLOCKING 0x0 ;  /* 0x0000000000007b1d */ /* 0x000fe20000010000 */
[----:B------:R-:W-:Y:S01]  /*1310*/  UISETP.NE.AND UP1, UPT, UR8, 0x2, UPT ;  /* 0x000000020800788c */ /* 0x000fe2000bf25270 */
[----:B------:R-:W-:Y:S02]  /*1320*/  ISETP.NE.OR P5, PT, R0, 0x2, !P5 ;  /* 0x000000020000780c */ /* 0x000fe40006fa5670 */
[----:B------:R-:W-:-:S06]  /*1330*/  LOP3.LUT R2, R189, 0x1f, RZ, 0xc0, !PT ;  /* 0x0000001fbd027812 */ /* 0x000fcc00078ec0ff */
[----:B------:R-:W-:Y:S05]  /*1340*/  BRA.U UP1, `(.L_x_17) ;  /* 0x0000001101887547 */ /* 0x000fea000b800000 */
[----:B------:R-:W1:Y:S01]  /*1350*/  LDCU UR13, c[0x0][0x38c] ;  /* 0x00007180ff0d77ac */ /* 0x000e620008000800 */
[----:B------:R-:W2:Y:S01]  /*1360*/  LDC R9, c[0x0][0x370] ;  /* 0x0000dc00ff097b82 */ /* 0x000ea20000000800 */
[----:B------:R-:W-:Y:S01]  /*1370*/  PLOP3.LUT P1, PT, PT, PT, UP2, 0x80, 0x8 ;  /* 0x000000000008781c */ /* 0x000fe20003f2f028 */
[----:B------:R-:W-:Y:S01]  /*1380*/  IMAD.MOV.U32 R15, RZ, RZ, 0x1 ;  /* 0x00000001ff0f7424 */ /* 0x000fe200078e00ff */
[----:B------:R-:W-:Y:S01]  /*1390*/  ISETP.EQ.OR P4, PT, R2, RZ, P5 ;  /* 0x000000ff0200720c */ /* 0x000fe20002f82670 */
[----:B------:R-:W-:Y:S01]  /*13a0*/  IMAD.MOV.U32 R14, RZ, RZ, RZ ;  /* 0x000000ffff0e7224 */ /* 0x000fe200078e00ff */
[----:B------:R-:W-:Y:S02]  /*13b0*/  PLOP3.LUT P1, PT, P1, PT, PT, 0x8, 0x80 ;  /* 0x000000000080781c */ /* 0x000fe40000f2e170 */
[----:B------:R-:W-:Y:S01]  /*13c0*/  CS2R R12, SRZ ;  /* 0x00000000000c7805 */ /* 0x000fe2000001ff00 */
[----:B------:R-:W-:Y:S01]  /*13d0*/  IMAD.MOV.U32 R10, RZ, RZ, 0x1 ;  /* 0x00000001ff0a7424 */ /* 0x000fe200078e00ff */
[----:B------:R-:W4:Y:S01]  /*13e0*/  LDC R0, c[0x0][0x374] ;  /* 0x0000dd00ff007b82 */ /* 0x000f220000000800 */
[----:B------:R-:W2:Y:S01]  /*13f0*/  LDCU.64 UR22, c[0x0][0x348] ;  /* 0x00006900ff1677ac */ /* 0x000ea20008000a00 */
[----:B------:R-:W-:Y:S01]  /*1400*/  UMOV UR6, URZ ;  /* 0x000000ff00067c82 */ /* 0x000fe20008000000 */
[----:B-1----:R-:W-:-:S04]  /*1410*/  UIADD3 UR5, UPT, UPT, UR13, 0xff, URZ ;  /* 0x000000ff0d057890 */ /* 0x002fc8000fffe0ff */
[----:B------:R-:W-:-:S04]  /*1420*/  USHF.R.S32.HI UR4, URZ, 0x1f, UR5 ;  /* 0x0000001fff047899 */ /* 0x000fc80008011405 */
[----:B------:R-:W-:-:S04]  /*1430*/  ULEA.HI UR4, UR4, UR5, URZ, 0x8 ;  /* 0x0000000504047291 */ /* 0x000fc8000f8f40ff */
[----:B------:R-:W-:Y:S02]  /*1440*/  USHF.R.S32.HI UR15, URZ, 0x8, UR4 ;  /* 0x00000008ff0f7899 */ /* 0x000fe40008011404 */
[----:B------:R-:W-:Y:S02]  /*1450*/  UIADD3 UR4, UPT, UPT, UR13, -0x1, URZ ;  /* 0xffffffff0d047890 */ /* 0x000fe4000fffe0ff */
[----:B------:R-:W-:Y:S02]  /*1460*/  UISETP.LT.U32.AND UP0, UPT, UR15, 0x3, UPT ;  /* 0x000000030f00788c */ /* 0x000fe4000bf01070 */
[----:B------:R-:W-:Y:S02]  /*1470*/  UISETP.GE.U32.AND UP1, UPT, UR4, -0x1ff, UPT ;  /* 0xfffffe010400788c */ /* 0x000fe4000bf26070 */
[----:B------:R-:W-:Y:S02]  /*1480*/  USEL UR14, UR15, 0x3, UP0 ;  /* 0x000000030f0e7887 */ /* 0x000fe40008000000 */
[----:B------:R-:W-:-:S02]  /*1490*/  UIADD3 UR13, UPT, UPT, UR13, 0x1fe, URZ ;  /* 0x000001fe0d0d7890 */ /* 0x000fc4000fffe0ff */
[----:B------:R-:W-:Y:S02]  /*14a0*/  UIADD3 UR5, UPT, UPT, UR14, -0x1, URZ ;  /* 0xffffffff0e057890 */ /* 0x000fe4000fffe0ff */
[----:B------:R-:W-:-:S03]  /*14b0*/  UIADD3 UR7, UPT, UPT, UR15, -UR14, URZ ;  /* 0x8000000e0f077290 */ /* 0x000fc6000fffe0ff */
[----:B------:R-:W-:-:S04]  /*14c0*/  @UP1 UIADD3 UR5, UPT, UPT, UR14, URZ, URZ ;  /* 0x000000ff0e051290 */ /* 0x000fc8000fffe0ff */
[----:B--2---:R-:W-:-:S12]  /*14d0*/  UIADD3 UR5, UPT, UPT, UR5, 0x1, URZ ;  /* 0x0000000105057890 */ /* 0x004fd8000fffe0ff */
.L_x_35:
[----:B------:R-:W-:Y:S01]  /*14e0*/  UISETP.NE.AND UP0, UPT, UR37, URZ, UPT ;  /* 0x000000ff2500728c */ /* 0x000fe2000bf05270 */
[----:B------:R-:W1:Y:S08]  /*14f0*/  S2UR UR37, SR_CgaCtaId ;  /* 0x00000000002579c3 */ /* 0x000e700000008800 */
[----:B------:R-:W-:Y:S05]  /*1500*/  BRA.U UP0, `(.L_x_18) ;  /* 0x0000000100347547 */ /* 0x000fea000b800000 */
[----:B------:R-:W2:Y:S01]  /*1510*/  S2R R2, SR_CgaCtaId ;  /* 0x0000000000027919 */ /* 0x000ea20000008800 */
[----:B------:R-:W-:-:S04]  /*1520*/  MOV R3, 0x400 ;  /* 0x0000040000037802 */ /* 0x000fc80000000f00 */
[----:B--2---:R-:W-:Y:S02]  /*1530*/  LEA R3, R2, R3, 0x18 ;  /* 0x0000000302037211 */ /* 0x004fe400078ec0ff */
[----:B------:R-:W-:-:S03]  /*1540*/  SHF.L.U32 R2, R10, 0x1f, RZ ;  /* 0x0000001f0a027819 */ /* 0x000fc600000006ff */
[----:B------:R-:W-:-:S04]  /*1550*/  IMAD R3, R12, 0x8, R3 ;  /* 0x000000080c037824 */ /* 0x000fc800078e0203 */
[----:B------:R-:W2:Y:S02]  /*1560*/  SYNCS.PHASECHK.TRANS64.TRYWAIT P0, [R3+URZ+0xd0], R2 ;  /* 0x0000d002030075a7 */ /* 0x000ea400080011ff */
[----:B--2---:R-:W-:Y:S05]  /*1570*/  @!P0 BRA `(.L_x_19) ;  /* 0x0000006c00b88947 */ /* 0x004fea0003800000 */
.L_x_105:
[----:B------:R-:W-:Y:S01]  /*1580*/  VIADD R12, R12, 0x1 ;  /* 0x000000010c0c7836 */ /* 0x000fe20000000000 */
[----:B------:R2:W-:Y:S04]  /*1590*/  SYNCS.ARRIVE.TRANS64.A1T0 RZ, [R3+URZ+0xc0], RZ ;  /* 0x0000c0ff03ff79a7 */ /* 0x0005e800081000ff */
[----:B------:R-:W-:-:S04]  /*15a0*/  ISETP.NE.AND P0, PT, R12, 0x2, PT ;  /* 0x000000020c00780c */ /* 0x000fc80003f05270 */
[----:B------:R-:W-:Y:S02]  /*15b0*/  SEL R12, R12, RZ, P0 ;  /* 0x000000ff0c0c7207 */ /* 0x000fe40000000000 */
[----:B--2---:R-:W-:-:S04]  /*15c0*/  SEL R3, RZ, 0x1, P0 ;  /* 0x00000001ff037807 */ /* 0x004fc80000000000 */
[----:B------:R-:W-:-:S07]  /*15d0*/  LOP3.LUT R10, R10, R3, RZ, 0x3c, !PT ;  /* 0x000000030a0a7212 */ /* 0x000fce00078e3cff */
.L_x_18:
[----:B------:R-:W-:Y:S01]  /*15e0*/  UMOV UR4, 0x400 ;  /* 0x0000040000047882 */ /* 0x000fe20000000000 */
[----:B------:R-:W-:Y:S01]  /*15f0*/  SHF.L.U32 R2, R15, 0x1f, RZ ;  /* 0x0000001f0f027819 */ /* 0x000fe200000006ff */
[----:B-1----:R-:W-:Y:S01]  /*1600*/  ULEA UR4, UR37, UR4, 0x18 ;  /* 0x0000000425047291 */ /* 0x002fe2000f8ec0ff */
[----:B------:R-:W-:Y:S01]  /*1610*/  R2UR UR35, R21 ;  /* 0x00000000152372ca */ /* 0x000fe200000e0000 */
[----:B------:R-:W-:Y:S01]  /*1620*/  UISETP.GE.U32.AND UP0, UPT, UR13, 0x1ff, UPT ;  /* 0x000001ff0d00788c */ /* 0x000fe2000bf06070 */
[----:B------:R-:W-:Y:S01]  /*1630*/  R2UR UR19, R20 ;  /* 0x00000000141372ca */ /* 0x000fe200000e0000 */
[----:B------:R-:W-:Y:S01]  /*1640*/  ULEA UR8, UR6, UR4, 0x3 ;  /* 0x0000000406087291 */ /* 0x000fe2000f8e18ff */
[----:B------:R-:W-:-:S08]  /*1650*/  UMOV UR29, URZ ;  /* 0x000000ff001d7c82 */ /* 0x000fd00008000000 */
[----:B------:R1:W2:Y:S01]  /*1660*/  SYNCS.PHASECHK.TRANS64.TRYWAIT P0, [UR8+0x18], R2 ;  /* 0x00001802ff0075a7 */ /* 0x0002a20008001108 */
[----:B------:R-:W-:Y:S02]  /*1670*/  USHF.L.U32 UR35, UR35, 0x7, URZ ;  /* 0x0000000723237899 */ /* 0x000fe400080006ff */
[----:B------:R-:W-:Y:S01]  /*1680*/  USHF.L.U32 UR19, UR19, 0x7, URZ ;  /* 0x0000000713137899 */ /* 0x000fe200080006ff */
[----:B------:R-:W-:Y:S11]  /*1690*/  BRA.U !UP0, `(.L_x_20) ;  /* 0x0000000108d47547 */ /* 0x000ff6000b800000 */
[----:B------:R-:W-:Y:S01]  /*16a0*/  UMOV UR21, URZ ;  /* 0x000000ff00157c82 */ /* 0x000fe20008000000 */
[----:B------:R-:W-:-:S05]  /*16b0*/  UMOV UR42, UR6 ;  /* 0x00000006002a7c82 */ /* 0x000fca0008000000 */
.L_x_25:
[----:B-1----:R-:W-:Y:S01]  /*16c0*/  ULEA UR33, UR42, UR4, 0x3 ;  /* 0x000000042a217291 */ /* 0x002fe2000f8e18ff */
[----:B--2---:R-:W-:Y:S01]  /*16d0*/  @!P5 MOV R3, 0x10000 ;  /* 0x000100000003d802 */ /* 0x004fe20000000f00 */
[----:B--2---:R-:W-:Y:S10]  /*16e0*/  @P0 BRA `(.L_x_21) ;  /* 0x00000000000c0947 */ /* 0x004ff40003800000 */
[----:B------:R-:W-:-:S04]  /*16f0*/  SHF.L.U32 R5, R15, 0x1f, RZ ;  /* 0x0000001f0f057819 */ /* 0x000fc800000006ff */
[----:B------:R-:W2:Y:S02]  /*1700*/  SYNCS.PHASECHK.TRANS64.TRYWAIT P0, [UR33+0x18], R5 ;  /* 0x00001805ff0075a7 */ /* 0x000ea40008001121 */
[----:B--2---:R-:W-:Y:S05]  /*1710*/  @!P0 BRA `(.L_x_22) ;  /* 0x0000006c00648947 */ /* 0x004fea0003800000 */
.L_x_21:
[----:B------:R2:W-:Y:S01]  /*1720*/  @!P5 SYNCS.ARRIVE.TRANS64 RZ, [UR33], R3 ;  /* 0x00000003ffffd9a7 */ /* 0x0005e20008000021 */
[----:B------:R-:W-:Y:S04]  /*1730*/  BSSY.RECONVERGENT B0, `(.L_x_23) ;  /* 0x0000003000007945 */ /* 0x000fe80003800200 */
[----:B------:R-:W-:Y:S05]  /*1740*/  @P4 BRA `(.L_x_24) ;  /* 0x0000000000044947 */ /* 0x000fea0003800000 */
[----:B------:R-:W-:Y:S05]  /*1750*/  BPT.TRAP 0x1 ;  /* 0x000000040000795c */ /* 0x000fea0000300000 */
.L_x_24:
[----:B------:R-:W-:Y:S05]  /*1760*/  BSYNC.RECONVERGENT B0 ;  /* 0x0000000000007941 */ /* 0x000fea0003800200 */
.L_x_23:
[----:B------:R-:W-:Y:S02]  /*1770*/  UIADD3 UR6, UPT, UPT, UR42, 0x1, URZ ;  /* 0x000000012a067890 */ /* 0x000fe4000fffe0ff */
[----:B------:R-:W-:Y:S02]  /*1780*/  UIADD3 UR40, UP1, UPT, UR22, 0x80, URZ ;  /* 0x0000008016287890 */ /* 0x000fe4000ff3e0ff */
[----:B------:R-:W-:Y:S02]  /*1790*/  UISETP.NE.AND UP0, UPT, UR6, 0x3, UPT ;  /* 0x000000030600788c */ /* 0x000fe4000bf05270 */
[----:B------:R-:W-:Y:S02]  /*17a0*/  USHF.L.U32 UR34, UR21, 0x8, URZ ;  /* 0x0000000815227899 */ /* 0x000fe400080006ff */
[----:B------:R-:W-:Y:S02]  /*17b0*/  USEL UR9, URZ, 0x1, UP0 ;  /* 0x00000001ff097887 */ /* 0x000fe40008000000 */
[----:B------:R-:W-:-:S02]  /*17c0*/  USEL UR6, UR6, URZ, UP0 ;  /* 0x000000ff06067287 */ /* 0x000fc40008000000 */
[----:B------:R-:W-:Y:S02]  /*17d0*/  UIADD3 UR38, UP0, UPT, UR22, 0x180, URZ ;  /* 0x0000018016267890 */ /* 0x000fe4000ff1e0ff */
[----:B------:R-:W-:Y:S01]  /*17e0*/  ULEA UR8, UR6, UR4, 0x3 ;  /* 0x0000000406087291 */ /* 0x000fe2000f8e18ff */
[----:B------:R-:W-:Y:S01]  /*17f0*/  LOP3.LUT R15, R15, UR9, RZ, 0x3c, !PT ;  /* 0x000000090f0f7c12 */ /* 0x000fe2000f8e3cff */
[----:B------:R-:W-:Y:S02]  /*1800*/  UIADD3.X UR41, UPT, UPT, URZ, UR23, URZ, UP1, !UPT ;  /* 0x00000017ff297290 */ /* 0x000fe40008ffe4ff */
[----:B------:R-:W-:Y:S01]  /*1810*/  UIADD3 UR26, UPT, UPT, UR34, 0x80, URZ ;  /* 0x00000080221a7890 */ /* 0x000fe2000fffe0ff */
[----:B-1----:R-:W-:Y:S01]  /*1820*/  SHF.L.U32 R2, R15, 0x1f, RZ ;  /* 0x0000001f0f027819 */ /* 0x002fe200000006ff */
[----:B------:R-:W-:Y:S01]  /*1830*/  UIADD3.X UR39, UPT, UPT, URZ, UR23, URZ, UP0, !UPT ;  /* 0x00000017ff277290 */ /* 0x000fe200087fe4ff */
[----:B------:R-:W-:Y:S02]  /*1840*/  UMOV UR30, 0x0 ;  /* 0x00000000001e7882 */ /* 0x000fe40000000000 */
[----:B------:R1:W1:Y:S01]  /*1850*/  SYNCS.PHASECHK.TRANS64.TRYWAIT P0, [UR8+0x18], R2 ;  /* 0x00001802ff0075a7 */ /* 0x0002620008001108 */
[----:B------:R-:W-:Y:S01]  /*1860*/  ULEA UR8, UR42, UR4, 0xf ;  /* 0x000000042a087291 */ /* 0x000fe2000f8e78ff */
[----:B------:R-:W-:Y:S01]  /*1870*/  UMOV UR31, 0x10000000 ;  /* 0x10000000001f7882 */ /* 0x000fe20000000000 */
[----:B------:R-:W-:-:S02]  /*1880*/  UMOV UR25, UR33 ;  /* 0x0000002100197c82 */ /* 0x000fc40008000000 */
[----:B------:R-:W-:Y:S02]  /*1890*/  UIADD3 UR32, UPT, UPT, UR8, 0x8400, URZ ;  /* 0x0000840008207890 */ /* 0x000fe4000fffe0ff */
[----:B------:R-:W-:Y:S02]  /*18a0*/  UIADD3 UR24, UPT, UPT, UR8, 0xc400, URZ ;  /* 0x0000c40008187890 */ /* 0x000fe4000fffe0ff */
[----:B------:R-:W-:Y:S02]  /*18b0*/  UIADD3 UR16, UPT, UPT, UR8, 0x20400, URZ ;  /* 0x0002040008107890 */ /* 0x000fe4000fffe0ff */
[----:B------:R-:W-:Y:S01]  /*18c0*/  UIADD3 UR8, UPT, UPT, UR8, 0x24400, URZ ;  /* 0x0002440008087890 */ /* 0x000fe2000fffe0ff */
[----:B------:R-:W-:Y:S01]  /*18d0*/  UMOV UR27, UR35 ;  /* 0x00000023001b7c82 */ /* 0x000fe20008000000 */
[----:B------:R-:W-:Y:S01]  /*18e0*/  UMOV UR28, UR36 ;  /* 0x00000024001c7c82 */ /* 0x000fe20008000000 */
[----:B------:R-:W-:Y:S01]  /*18f0*/  UMOV UR17, UR33 ;  /* 0x0000002100117c82 */ /* 0x000fe20008000000 */
[----:B------:R-:W-:Y:S01]  /*1900*/  UMOV UR20, UR36 ;  /* 0x0000002400147c82 */ /* 0x000fe20008000000 */
[----:B------:R-:W-:Y:S01]  /*1910*/  UMOV UR18, UR34 ;  /* 0x0000002200127c82 */ /* 0x000fe20008000000 */
[----:B------:R1:W-:Y:S01]  /*1920*/  UTMALDG.3D [UR32], [UR40], desc[UR30] ;  /* 0x00001e20280075b4 */ /* 0x0003e20008011000 */
[----:B------:R-:W-:Y:S01]  /*1930*/  UMOV UR11, UR19 ;  /* 0x00000013000b7c82 */ /* 0x000fe20008000000 */
[----:B------:R-:W-:Y:S01]  /*1940*/  UMOV UR12, UR36 ;  /* 0x00000024000c7c82 */ /* 0x000fe20008000000 */
[----:B------:R-:W-:Y:S01]  /*1950*/  UMOV UR9, UR33 ;  /* 0x0000002100097c82 */ /* 0x000fe20008000000 */
[----:B------:R-:W-:Y:S01]  /*1960*/  UMOV UR10, UR26 ;  /* 0x0000001a000a7c82 */ /* 0x000fe20008000000 */
[----:B------:R-:W-:Y:S01]  /*1970*/  UIADD3 UR21, UPT, UPT, UR21, 0x1, URZ ;  /* 0x0000000115157890 */ /* 0x000fe2000fffe0ff */
[----:B------:R-:W-:Y:S01]  /*1980*/  UMOV UR29, UR5 ;  /* 0x00000005001d7c82 */ /* 0x000fe20008000000 */
[----:B------:R1:W-:Y:S02]  /*1990*/  UTMALDG.3D [UR24], [UR40], desc[UR30] ;  /* 0x00001e18280075b4 */ /* 0x0003e40008011000 */
[----:B------:R-:W-:Y:S01]  /*19a0*/  UISETP.NE.AND UP0, UPT, UR21, UR5, UPT ;  /* 0x000000051500728c */ /* 0x000fe2000bf05270 */
[----:B------:R-:W-:Y:S01]  /*19b0*/  UMOV UR42, UR6 ;  /* 0x00000006002a7c82 */ /* 0x000fe20008000000 */
[----:B------:R1:W-:Y:S01]  /*19c0*/  UTMALDG.3D [UR16], [UR38], desc[UR30] ;  /* 0x00001e10260075b4 */ /* 0x0003e20008011000 */
[----:B------:R1:W-:Y:S06]  /*19d0*/  UTMALDG.3D [UR8], [UR38], desc[UR30] ;  /* 0x00001e08260075b4 */ /* 0x0003ec0008011000 */
[----:B------:R-:W-:Y:S05]  /*19e0*/  BRA.U UP0, `(.L_x_25) ;  /* 0xfffffffd00347547 */ /* 0x000fea000b83ffff */
.L_x_20:
[----:B-1----:R-:W-:Y:S01]  /*19f0*/  ULEA UR8, UR6, UR4, 0x3 ;  /* 0x0000000406087291 */ /* 0x002fe2000f8e18ff */
[----:B------:R-:W-:Y:S01]  /*1a00*/  SHF.L.U32 R2, R15, 0x1f, RZ ;  /* 0x0000001f0f027819 */ /* 0x000fe200000006ff */
[----:B------:R-:W-:Y:S01]  /*1a10*/  @!P1 SYNCS.ARRIVE.TRANS64.A1T0 RZ, [UR4+0x58], RZ ;  /* 0x000058ffffff99a7 */ /* 0x000fe20008100004 */
[----:B------:R-:W-:-:S06]  /*1a20*/  UISETP.GT.AND UP0, UPT, UR15, UR14, UPT ;  /* 0x0000000e0f00728c */ /* 0x000fcc000bf04270 */
[----:B--2---:R1:W2:Y:S03]  /*1a30*/  SYNCS.PHASECHK.TRANS64.TRYWAIT P0, [UR8+0x18], R2 ;  /* 0x00001802ff0075a7 */ /* 0x0042a60008001108 */
[----:B------:R-:W-:Y:S05]  /*1a40*/  BRA.U !UP0, `(.L_x_26) ;  /* 0x0000000108d07547 */ /* 0x000fea000b800000 */
[----:B------:R-:W-:Y:S01]  /*1a50*/  UIADD3 UR21, UPT, UPT, UR7, UR29, URZ ;  /* 0x0000001d07157290 */ /* 0x000fe2000fffe0ff */
[----:B------:R-:W-:-:S11]  /*1a60*/  UMOV UR42, UR6 ;  /* 0x00000006002a7c82 */ /* 0x000fd60008000000 */
.L_x_31:
[----:B-1----:R-:W-:Y:S01]  /*1a70*/  ULEA UR33, UR42, UR4, 0x3 ;  /* 0x000000042a217291 */ /* 0x002fe2000f8e18ff */
[----:B--2---:R-:W-:Y:S01]  /*1a80*/  @!P5 MOV R3, 0x10000 ;  /* 0x000100000003d802 */ /* 0x004fe20000000f00 */
[----:B--2---:R-:W-:Y:S10]  /*1a90*/  @P0 BRA `(.L_x_27) ;  /* 0x00000000000c0947 */ /* 0x004ff40003800000 */
[----:B------:R-:W-:-:S04]  /*1aa0*/  SHF.L.U32 R5, R15, 0x1f, RZ ;  /* 0x0000001f0f057819 */ /* 0x000fc800000006ff */
[----:B------:R-:W2:Y:S02]  /*1ab0*/  SYNCS.PHASECHK.TRANS64.TRYWAIT P0, [UR33+0x18], R5 ;  /* 0x00001805ff0075a7 */ /* 0x000ea40008001121 */
[----:B--2---:R-:W-:Y:S05]  /*1ac0*/  @!P0 BRA `(.L_x_28) ;  /* 0x0000006800908947 */ /* 0x004fea0003800000 */
.L_x_27:
[----:B------:R2:W-:Y:S01]  /*1ad0*/  @!P5 SYNCS.ARRIVE.TRANS64 RZ, [UR33], R3 ;  /* 0x00000003ffffd9a7 */ /* 0x0005e20008000021 */
[----:B------:R-:W-:Y:S04]  /*1ae0*/  BSSY.RECONVERGENT B0, `(.L_x_29) ;  /* 0x0000003000007945 */ /* 0x000fe80003800200 */
[----:B------:R-:W-:Y:S05]  /*1af0*/  @P4 BRA `(.L_x_30) ;  /* 0x0000000000044947 */ /* 0x000fea0003800000 */
[----:B------:R-:W-:Y:S05]  /*1b00*/  BPT.TRAP 0x1 ;  /* 0x000000040000795c */ /* 0x000fea0000300000 */
.L_x_30:
[----:B------:R-:W-:Y:S05]  /*1b10*/  BSYNC.RECONVERGENT B0 ;  /* 0x0000000000007941 */ /* 0x000fea0003800200 */
.L_x_29:
        /* <DEDUP_REMOVED lines=31> */
[----:B------:R-:W-:Y:S01]  /*1d10*/  UMOV UR10, UR26 ;  /* 0x0000001a000a7c82 */ /* 0x000fe20008000000 */
[----:B------:R-:W-:Y:S01]  /*1d20*/  UIADD3 UR29, UPT, UPT, UR29, 0x1, URZ ;  /* 0x000000011d1d7890 */ /* 0x000fe2000fffe0ff */
[----:B------:R1:W-:Y:S01]  /*1d30*/  UTMALDG.3D [UR24], [UR40], desc[UR30] ;  /* 0x00001e18280075b4 */ /* 0x0003e20008011000 */
[----:B------:R-:W-:-:S02]  /*1d40*/  UMOV UR42, UR6 ;  /* 0x00000006002a7c82 */ /* 0x000fc40008000000 */
[----:B------:R-:W-:Y:S01]  /*1d50*/  UISETP.NE.AND UP0, UPT, UR29, UR21, UPT ;  /* 0x000000151d00728c */ /* 0x000fe2000bf05270 */
[----:B------:R1:W-:Y:S01]  /*1d60*/  UTMALDG.3D [UR16], [UR38], desc[UR30] ;  /* 0x00001e10260075b4 */ /* 0x0003e20008011000 */
[----:B------:R1:W-:Y:S07]  /*1d70*/  UTMALDG.3D [UR8], [UR38], desc[UR30] ;  /* 0x00001e08260075b4 */ /* 0x0003ee0008011000 */
[----:B------:R-:W-:Y:S05]  /*1d80*/  BRA.U UP0, `(.L_x_31) ;  /* 0xfffffffd00387547 */ /* 0x000fea000b83ffff */
.L_x_26:
[C---:B-1----:R-:W-:Y:S01]  /*1d90*/  LEA R2, R14.reuse, UR4, 0x3 ;  /* 0x000000040e027c11 */ /* 0x042fe2000f8e18ff */
[----:B------:R-:W-:Y:S01]  /*1da0*/  NOP ;  /* 0x0000000000007918 */ /* 0x000fe20000000000 */
[----:B--2---:R-:W-:Y:S02]  /*1db0*/  SHF.L.U32 R3, R13, 0x1f, RZ ;  /* 0x0000001f0d037819 */ /* 0x004fe400000006ff */
[----:B------:R-:W-:Y:S02]  /*1dc0*/  LEA R4, R14, UR4, 0x4 ;  /* 0x000000040e047c11 */ /* 0x000fe4000f8e20ff */
[----:B------:R-:W1:Y:S02]  /*1dd0*/  SYNCS.PHASECHK.TRANS64.TRYWAIT P0, [R2+URZ+0x60], R3 ;  /* 0x00006003020075a7 */ /* 0x000e6400080011ff */
[----:B-1----:R-:W-:Y:S05]  /*1de0*/  @!P0 BRA `(.L_x_32) ;  /* 0x0000006400e08947 */ /* 0x002fea0003800000 */
.L_x_108:
[----:B------:R-:W2:Y:S01]  /*1df0*/  LDS.128 R4, [R4+0xf0] ;  /* 0x0000f00004047984 */ /* 0x000ea20000000c00 */
[----:B---3--:R-:W-:Y:S01]  /*1e00*/  ISETP.GE.AND P0, PT, R72, 0x1, PT ;  /* 0x000000014800780c */ /* 0x008fe20003f06270 */
[----:B-1----:R-:W-:Y:S01]  /*1e10*/  VIADD R2, R2, 0x70 ;  /* 0x0000007002027836 */ /* 0x002fe20000000000 */
[----:B------:R-:W-:Y:S01]  /*1e20*/  @!PT LDS RZ, [RZ] ;  /* 0x00000000fffff984 */ /* 0x000fe20000000800 */
[----:B------:R-:W-:Y:S01]  /*1e30*/  @!PT LDS RZ, [RZ] ;  /* 0x00000000fffff984 */ /* 0x000fe20000000800 */
[----:B------:R-:W-:Y:S01]  /*1e40*/  @!PT LDS RZ, [RZ] ;  /* 0x00000000fffff984 */ /* 0x000fe20000000800 */
[----:B------:R-:W-:Y:S01]  /*1e50*/  @!PT LDS RZ, [RZ] ;  /* 0x00000000fffff984 */ /* 0x000fe20000000800 */
[----:B------:R1:W-:Y:S06]  /*1e60*/  MEMBAR.ALL.CTA ;  /* 0x0000000000007992 */ /* 0x0003ec0000008000 */
[----:B-1----:R-:W1:Y:S01]  /*1e70*/  FENCE.VIEW.ASYNC.S ;  /* 0x00000000000073c6 */ /* 0x002e620000000000 */
[----:B------:R-:W-:-:S04]  /*1e80*/  PRMT R2, RZ, 0x654, R2 ;  /* 0x00000654ff027816 */ /* 0x000fc80000000002 */
[----:B-1----:R1:W-:Y:S01]  /*1e90*/  SYNCS.ARRIVE.TRANS64.RED.A1T0 RZ, [R2+URZ], RZ ;  /* 0x000000ff02ff79a7 */ /* 0x0023e200081004ff */
[----:B--2---:R-:W-:-:S13]  /*1ea0*/  LOP3.LUT P2, RZ, R6, 0x1, RZ, 0xc0, !PT ;  /* 0x0000000106ff7812 */ /* 0x004fda000784c0ff */
[----:B------:R-:W-:Y:S01]  /*1eb0*/  @P2 SHF.R.U32.HI R3, RZ, 0x10, R5 ;  /* 0x00000010ff032819 */ /* 0x000fe20000011605 */
[----:B------:R-:W-:Y:S01]  /*1ec0*/  VOTEU.ANY UP0, P2 ;  /* 0x0000000000ff7886 */ /* 0x000fe20001000100 */
[----:B------:R-:W-:Y:S02]  /*1ed0*/  @P2 MOV R11, R4 ;  /* 0x00000004000b2202 */ /* 0x000fe40000000f00 */
[----:B------:R-:W-:Y:S02]  /*1ee0*/  @P2 R2UR.BROADCAST UR8, R3 ;  /* 0x00000000030822ca */ /* 0x000fe400008e0000 */
[----:B------:R-:W-:-:S11]  /*1ef0*/  @P2 LOP3.LUT R8, R5, 0xffff, RZ, 0xc0, !PT ;  /* 0x0000ffff05082812 */ /* 0x000fd600078ec0ff */
[----:B------:R-:W-:Y:S01]  /*1f00*/  @UP0 UMOV UR36, UR8 ;  /* 0x0000000800240c82 */ /* 0x000fe20008000000 */
[----:B-1----:R-:W-:Y:S05]  /*1f10*/  @!P0 BRA `(.L_x_33) ;  /* 0x0000000000b88947 */ /* 0x002fea0003800000 */
[----:B------:R-:W4:Y:S01]  /*1f20*/  LDC.64 R4, c[0x0][0xb18] ;  /* 0x0002c600ff047b82 */ /* 0x000f220000000a00 */
[----:B------:R-:W-:-:S07]  /*1f30*/  ISETP.NE.AND P3, PT, R72, 0x1, PT ;  /* 0x000000014800780c */ /* 0x000fce0003f65270 */
[----:B------:R-:W1:Y:S08]  /*1f40*/  LDC.64 R6, c[0x0][0xb10] ;  /* 0x0002c400ff067b82 */ /* 0x000e700000000a00 */
[----:B------:R-:W2:Y:S08]  /*1f50*/  LDC R16, c[0x0][0xb20] ;  /* 0x0002c800ff107b82 */ /* 0x000eb00000000800 */
[----:B------:R-:W3:Y:S01]  /*1f60*/  LDC R18, c[0x0][0xb0c] ;  /* 0x0002c300ff127b82 */ /* 0x000ee20000000800 */
[----:B----4-:R-:W-:Y:S01]  /*1f70*/  IMAD.HI.U32 R17, R0, R5, RZ ;  /* 0x0000000500117227 */ /* 0x010fe200078e00ff */
[----:B------:R-:W-:-:S03]  /*1f80*/  ISETP.NE.AND P0, PT, R4, 0x1, PT ;  /* 0x000000010400780c */ /* 0x000fc60003f05270 */
[----:B------:R-:W-:-:S03]  /*1f90*/  IMAD.HI.U32 R5, R8, R5, RZ ;  /* 0x0000000508057227 */ /* 0x000fc600078e00ff */
[----:B------:R-:W4:Y:S01]  /*1fa0*/  LDC.64 R2, c[0x0][0xb28] ;  /* 0x0002ca00ff027b82 */ /* 0x000f220000000a00 */
[----:B-1----:R-:W-:-:S04]  /*1fb0*/  IMAD.HI.U32 R20, R9, R6, RZ ;  /* 0x0000000609147227 */ /* 0x002fc800078e00ff */
[----:B------:R-:W-:Y:S01]  /*1fc0*/  IMAD.HI.U32 R22, R11, R6, RZ ;  /* 0x000000060b167227 */ /* 0x000fe200078e00ff */
[----:B------:R-:W-:Y:S02]  /*1fd0*/  SHF.R.U32.HI R20, RZ, R7, R20 ;  /* 0x00000007ff147219 */ /* 0x000fe40000011614 */
[-C--:B--2---:R-:W-:Y:S02]  /*1fe0*/  SHF.R.U32.HI R17, RZ, R16.reuse, R17 ;  /* 0x00000010ff117219 */ /* 0x084fe40000011611 */
[----:B------:R-:W-:Y:S02]  /*1ff0*/  SHF.R.U32.HI R5, RZ, R16, R5 ;  /* 0x00000010ff057219 */ /* 0x000fe40000011605 */
[----:B------:R-:W-:Y:S02]  /*2000*/  SEL R17, R0, R17, !P0 ;  /* 0x0000001100117207 */ /* 0x000fe40004000000 */
[----:B------:R-:W-:Y:S02]  /*2010*/  SHF.R.U32.HI R22, RZ, R7, R22 ;  /* 0x00000007ff167219 */ /* 0x000fe40000011616 */
[----:B---3--:R-:W-:-:S02]  /*2020*/  ISETP.NE.AND P1, PT, R18, 0x1, PT ;  /* 0x000000011200780c */ /* 0x008fc40003f25270 */
[----:B------:R-:W-:Y:S02]  /*2030*/  SEL R5, R8, R5, !P0 ;  /* 0x0000000508057207 */ /* 0x000fe40004000000 */
[----:B------:R-:W-:Y:S02]  /*2040*/  SEL R19, R9, R20, !P1 ;  /* 0x0000001409137207 */ /* 0x000fe40004800000 */
[----:B------:R-:W-:Y:S01]  /*2050*/  SEL R7, R11, R22, !P1 ;  /* 0x000000160b077207 */ /* 0x000fe20004800000 */
[----:B----4-:R-:W-:-:S04]  /*2060*/  IMAD.HI.U32 R20, R17, R2, RZ ;  /* 0x0000000211147227 */ /* 0x010fc800078e00ff */
[----:B------:R-:W-:Y:S01]  /*2070*/  IMAD.HI.U32 R6, R19, R2, RZ ;  /* 0x0000000213067227 */ /* 0x000fe200078e00ff */
[----:B------:R-:W-:-:S04]  /*2080*/  @P3 SHF.R.U32.HI R17, RZ, R3, R20 ;  /* 0x00000003ff113219 */ /* 0x000fc80000011614 */
[----:B------:R-:W-:Y:S01]  /*2090*/  @P3 SHF.R.U32.HI R19, RZ, R3, R6 ;  /* 0x00000003ff133219 */ /* 0x000fe20000011606 */
[----:B------:R-:W-:-:S04]  /*20a0*/  IMAD R17, R72, R17, RZ ;  /* 0x0000001148117224 */ /* 0x000fc800078e02ff */
[----:B------:R-:W-:Y:S01]  /*20b0*/  IMAD R6, R72, R19, RZ ;  /* 0x0000001348067224 */ /* 0x000fe200078e02ff */
[C---:B------:R-:W-:Y:S02]  /*20c0*/  ISETP.GE.AND P0, PT, R5.reuse, R17, PT ;  /* 0x000000110500720c */ /* 0x040fe40003f06270 */
[----:B------:R-:W-:Y:S02]  /*20d0*/  IADD3 R17, PT, PT, -R5, RZ, RZ ;  /* 0x000000ff05117210 */ /* 0x000fe40007ffe1ff */
[----:B------:R-:W-:Y:S01]  /*20e0*/  ISETP.GE.OR P0, PT, R7, R6, P0 ;  /* 0x000000060700720c */ /* 0x000fe20000706670 */
[----:B------:R-:W-:-:S04]  /*20f0*/  IMAD.HI.U32 R6, R5, R2, RZ ;  /* 0x0000000205067227 */ /* 0x000fc800078e00ff */
[----:B------:R-:W-:Y:S01]  /*2100*/  IMAD R8, R4, R17, R8 ;  /* 0x0000001104087224 */ /* 0x000fe200078e0208 */
[----:B------:R-:W-:-:S04]  /*2110*/  SHF.R.U32.HI R6, RZ, R3, R6 ;  /* 0x00000003ff067219 */ /* 0x000fc80000011606 */
[----:B------:R-:W-:-:S03]  /*2120*/  SEL R6, R5, R6, !P3 ;  /* 0x0000000605067207 */ /* 0x000fc60005800000 */
[----:B------:R-:W-:-:S04]  /*2130*/  @!P0 IMAD.HI.U32 R16, R7, R2, RZ ;  /* 0x0000000207108227 */ /* 0x000fc800078e00ff */
[----:B------:R-:W-:Y:S01]  /*2140*/  IMAD.MOV R2, RZ, RZ, -R6 ;  /* 0x000000ffff027224 */ /* 0x000fe200078e0a06 */
[----:B------:R-:W-:-:S03]  /*2150*/  @!P0 SHF.R.U32.HI R16, RZ, R3, R16 ;  /* 0x00000003ff108219 */ /* 0x000fc60000011610 */
[----:B------:R-:W-:Y:S01]  /*2160*/  IMAD R2, R72, R2, R5 ;  /* 0x0000000248027224 */ /* 0x000fe200078e0205 */
        /* <DEDUP_REMOVED lines=9> */
.L_x_33:
[----:B------:R-:W1:Y:S02]  /*2200*/  LDCU UR8, c[0x0][0xb30] ;  /* 0x00016600ff0877ac */ /* 0x000e640008000800 */
[----:B-1----:R-:W-:-:S09]  /*2210*/  UISETP.NE.AND UP0, UPT, UR8, 0x1, UPT ;  /* 0x000000010800788c */ /* 0x002fd2000bf05270 */
[----:B------:R-:W-:Y:S05]  /*2220*/  BRA.U UP0, `(.L_x_34) ;  /* 0x0000000100407547 */ /* 0x000fea000b800000 */
[----:B------:R-:W1:Y:S08]  /*2230*/  LDC.64 R4, c[0x0][0xb10] ;  /* 0x0002c400ff047b82 */ /* 0x000e700000000a00 */
[----:B------:R-:W2:Y:S08]  /*2240*/  LDC.64 R2, c[0x0][0xb18] ;  /* 0x0002c600ff027b82 */ /* 0x000eb00000000a00 */
[----:B------:R-:W3:Y:S08]  /*2250*/  LDC R6, c[0x0][0xb20] ;  /* 0x0002c800ff067b82 */ /* 0x000ef00000000800 */
[----:B------:R-:W4:Y:S01]  /*2260*/  LDC R16, c[0x0][0xb0c] ;  /* 0x0002c300ff107b82 */ /* 0x000f220000000800 */
[----:B-1----:R-:W-:-:S05]  /*2270*/  IMAD.HI.U32 R4, R11, R4, RZ ;  /* 0x000000040b047227 */ /* 0x002fca00078e00ff */
[----:B------:R-:W-:Y:S01]  /*2280*/  SHF.R.U32.HI R4, RZ, R5, R4 ;  /* 0x00000005ff047219 */ /* 0x000fe20000011604 */
[----:B--2---:R-:W-:Y:S01]  /*2290*/  IMAD.HI.U32 R3, R8, R3, RZ ;  /* 0x0000000308037227 */ /* 0x004fe200078e00ff */
[----:B------:R-:W-:-:S04]  /*22a0*/  ISETP.NE.AND P0, PT, R2, 0x1, PT ;  /* 0x000000010200780c */ /* 0x000fc80003f05270 */
[----:B---3--:R-:W-:-:S04]  /*22b0*/  SHF.R.U32.HI R3, RZ, R6, R3 ;  /* 0x00000006ff037219 */ /* 0x008fc80000011603 */
[----:B------:R-:W-:Y:S02]  /*22c0*/  SEL R3, R8, R3, !P0 ;  /* 0x0000000308037207 */ /* 0x000fe40004000000 */
[----:B----4-:R-:W-:-:S04]  /*22d0*/  ISETP.NE.AND P1, PT, R16, 0x1, PT ;  /* 0x000000011000780c */ /* 0x010fc80003f25270 */
[----:B------:R-:W-:-:S05]  /*22e0*/  SEL R4, R11, R4, !P1 ;  /* 0x000000040b047207 */ /* 0x000fca0004800000 */
[----:B------:R-:W-:Y:S02]  /*22f0*/  IMAD.IADD R5, R3, 0x1, -R4 ;  /* 0x0000000103057824 */ /* 0x000fe400078e0a04 */
[----:B------:R-:W-:Y:S02]  /*2300*/  IMAD.IADD R3, R4, 0x1, -R3 ;  /* 0x0000000104037824 */ /* 0x000fe400078e0a03 */
[----:B------:R-:W-:Y:S02]  /*2310*/  IMAD R11, R5, R16, R11 ;  /* 0x00000010050b7224 */ /* 0x000fe400078e020b */
[----:B------:R-:W-:-:S07]  /*2320*/  IMAD R8, R3, R2, R8 ;  /* 0x0000000203087224 */ /* 0x000fce00078e0208 */
.L_x_34:
[----:B------:R-:W-:Y:S01]  /*2330*/  VIADD R14, R14, 0x1 ;  /* 0x000000010e0e7836 */ /* 0x000fe20000000000 */
[----:B------:R-:W-:Y:S01]  /*2340*/  PLOP3.LUT P1, PT, PT, PT, PT, 0x80, 0x8 ;  /* 0x000000000008781c */ /* 0x000fe20003f2f070 */
[----:B------:R-:W-:Y:S02]  /*2350*/  IMAD.IADD R21, R11, 0x1, R170 ;  /* 0x000000010b157824 */ /* 0x000fe400078e02aa */
[----:B------:R-:W-:Y:S01]  /*2360*/  IMAD.IADD R20, R8, 0x1, R147 ;  /* 0x0000000108147824 */ /* 0x000fe200078e0293 */
[----:B------:R-:W-:-:S04]  /*2370*/  ISETP.NE.AND P0, PT, R14, 0x2, PT ;  /* 0x000000020e00780c */ /* 0x000fc80003f05270 */
[----:B------:R-:W-:Y:S02]  /*2380*/  SEL R2, RZ, 0x1, P0 ;  /* 0x00000001ff027807 */ /* 0x000fe40000000000 */
[----:B------:R-:W-:Y:S02]  /*2390*/  SEL R14, R14, RZ, P0 ;  /* 0x000000ff0e0e7207 */ /* 0x000fe40000000000 */
[----:B------:R-:W-:Y:S01]  /*23a0*/  LOP3.LUT R13, R13, R2, RZ, 0x3c, !PT ;  /* 0x000000020d0d7212 */ /* 0x000fe200078e3cff */
[----:B------:R-:W-:Y:S06]  /*23b0*/  @P2 BRA `(.L_x_35) ;  /* 0xfffffff000482947 */ /* 0x000fec000383ffff */
[----:B------:R-:W-:Y:S01]  /*23c0*/  UIADD3 UR4, UPT, UPT, UR4, 0x18, URZ ;  /* 0x0000001804047890 */ /* 0x000fe2000fffe0ff */
[----:B------:R-:W-:-:S03]  /*23d0*/  SHF.L.U32 R3, R15, 0x1f, RZ ;  /* 0x0000001f0f037819 */ /* 0x000fc600000006ff */
[----:B------:R-:W-:-:S09]  /*23e0*/  ULEA UR5, UR6, UR4, 0x3 ;  /* 0x0000000406057291 */ /* 0x000fd2000f8e18ff */
[----:B------:R-:W1:Y:S02]  /*23f0*/  SYNCS.PHASECHK.TRANS64.TRYWAIT P0, [UR5], R3 ;  /* 0x00000003ff0075a7 */ /* 0x000e640008001105 */
[----:B-1----:R-:W-:Y:S05]  /*2400*/  @!P0 BRA `(.L_x_36) ;  /* 0x00000060006c8947 */ /* 0x002fea0003800000 */
.L_x_110:
[----:B------:R-:W-:-:S04]  /*2410*/  UIADD3 UR6, UPT, UPT, UR6, 0x1, URZ ;  /* 0x0000000106067890 */ /* 0x000fc8000fffe0ff */
[----:B------:R-:W-:-:S04]  /*2420*/  UISETP.NE.AND UP0, UPT, UR6, 0x3, UPT ;  /* 0x000000030600788c */ /* 0x000fc8000bf05270 */
[----:B------:R-:W-:Y:S02]  /*2430*/  USEL UR7, URZ, 0x1, UP0 ;  /* 0x00000001ff077887 */ /* 0x000fe40008000000 */
[----:B------:R-:W-:-:S04]  /*2440*/  USEL UR6, UR6, URZ, UP0 ;  /* 0x000000ff06067287 */ /* 0x000fc80008000000 */
[----:B------:R-:W-:Y:S01]  /*2450*/  ULEA UR5, UR6, UR4, 0x3 ;  /* 0x0000000406057291 */ /* 0x000fe2000f8e18ff */
[----:B------:R-:W-:-:S04]  /*2460*/  LOP3.LUT R15, R15, UR7, RZ, 0x3c, !PT ;  /* 0x000000070f0f7c12 */ /* 0x000fc8000f8e3cff */
[----:B-1----:R-:W-:-:S04]  /*2470*/  SHF.L.U32 R3, R15, 0x1f, RZ ;  /* 0x0000001f0f037819 */ /* 0x002fc800000006ff */
[----:B------:R-:W1:Y:S02]  /*2480*/  SYNCS.PHASECHK.TRANS64.TRYWAIT P0, [UR5], R3 ;  /* 0x00000003ff0075a7 */ /* 0x000e640008001105 */
[----:B-1----:R-:W-:Y:S05]  /*2490*/  @!P0 BRA `(.L_x_37) ;  /* 0x0000006000608947 */ /* 0x002fea0003800000 */
.L_x_112:
[----:B------:R-:W-:-:S04]  /*24a0*/  UIADD3 UR6, UPT, UPT, UR6, 0x1, URZ ;  /* 0x0000000106067890 */ /* 0x000fc8000fffe0ff */
[----:B------:R-:W-:-:S04]  /*24b0*/  UISETP.NE.AND UP0, UPT, UR6, 0x3, UPT ;  /* 0x000000030600788c */ /* 0x000fc8000bf05270 */
[----:B------:R-:W-:Y:S02]  /*24c0*/  USEL UR5, URZ, 0x1, UP0 ;  /* 0x00000001ff057887 */ /* 0x000fe40008000000 */
[----:B------:R-:W-:-:S04]  /*24d0*/  USEL UR6, UR6, URZ, UP0 ;  /* 0x000000ff06067287 */ /* 0x000fc80008000000 */
[----:B------:R-:W-:Y:S01]  /*24e0*/  ULEA UR6, UR6, UR4, 0x3 ;  /* 0x0000000406067291 */ /* 0x000fe2000f8e18ff */
[----:B-1----:R-:W-:-:S04]  /*24f0*/  LOP3.LUT R3, R15, UR5, RZ, 0x3c, !PT ;  /* 0x000000050f037c12 */ /* 0x002fc8000f8e3cff */
[----:B------:R-:W-:Y:S01]  /*2500*/  SHF.L.U32 R3, R3, 0x1f, RZ ;  /* 0x0000001f03037819 */ /* 0x000fe200000006ff */
[----:B----4-:R-:W-:-:S07]  /*2510*/  IMAD.U32 R0, RZ, RZ, UR6 ;  /* 0x00000006ff007e24 */ /* 0x010fce000f8e00ff */
.L_x_38:
[----:B-1----:R1:W2:Y:S02]  /*2520*/  SYNCS.PHASECHK.TRANS64.TRYWAIT P0, [R0+URZ], R3 ;  /* 0x00000003000075a7 */ /* 0x0022a400080011ff */
[----:B--2---:R-:W-:Y:S05]  /*2530*/  @!P0 NANOSLEEP.SYNCS 0x989680 ;  /* 0x009896800000895d */ /* 0x004fea0003900000 */
[----:B------:R-:W2:Y:S02]  /*2540*/  @!P0 SYNCS.PHASECHK.TRANS64 P0, [R0+URZ], R3 ;  /* 0x00000003000085a7 */ /* 0x000ea400080010ff */
[----:B--2---:R-:W-:Y:S05]  /*2550*/  @P0 EXIT ;  /* 0x000000000000094d */ /* 0x004fea0003800000 */
[----:B------:R-:W-:Y:S05]  /*2560*/  BRA `(.L_x_38) ;  /* 0xfffffffc00ec7947 */ /* 0x000fea000383ffff */
.L_x_17:
[----:B------:R-:W-:-:S04]  /*2570*/  UISETP.NE.AND UP1, UPT, UR37, URZ, UPT ;  /* 0x000000ff2500728c */ /* 0x000fc8000bf25270 */
[----:B------:R-:W-:-:S09]  /*2580*/  UISETP.NE.OR UP1, UPT, UR8, 0x1, UP1 ;  /* 0x000000010800788c */ /* 0x000fd20008f25670 */
[----:B------:R-:W-:Y:S05]  /*2590*/  BRA.U UP1, `(.L_x_39) ;  /* 0x0000000501487547 */ /* 0x000fea000b800000 */
[----:B------:R-:W-:Y:S01]  /*25a0*/  ISETP.NE.AND P2, PT, R2, RZ, PT ;  /* 0x000000ff0200720c */ /* 0x000fe20003f45270 */
[----:B------:R-:W-:Y:S01]  /*25b0*/  IMAD.MOV.U32 R12, RZ, RZ, 0x1 ;  /* 0x00000001ff0c7424 */ /* 0x000fe200078e00ff */
[----:B------:R-:W-:Y:S02]  /*25c0*/  CS2R R10, SRZ ;  /* 0x00000000000a7805 */ /* 0x000fe4000001ff00 */
[----:B------:R-:W-:Y:S01]  /*25d0*/  CS2R R8, SRZ ;  /* 0x0000000000087805 */ /* 0x000fe2000001ff00 */
[----:B------:R-:W-:Y:S01]  /*25e0*/  UMOV UR4, 0x400 ;  /* 0x0000040000047882 */ /* 0x000fe20000000000 */
[----:B------:R-:W-:Y:S01]  /*25f0*/  UMOV UR6, URZ ;  /* 0x000000ff00067c82 */ /* 0x000fe20008000000 */
[----:B------:R-:W-:-:S12]  /*2600*/  ULEA UR37, UR37, UR4, 0x18 ;  /* 0x0000000425257291 */ /* 0x000fd8000f8ec0ff */
.L_x_43:
[----:B------:R-:W-:Y:S02]  /*2610*/  LEA R0, R8, UR37, 0x3 ;  /* 0x0000002508007c11 */ /* 0x000fe4000f8e18ff */
[----:B------:R-:W-:-:S03]  /*2620*/  SHF.L.U32 R5, R9, 0x1f, RZ ;  /* 0x0000001f09057819 */ /* 0x000fc600000006ff */
[----:B------:R-:W-:Y:S01]  /*2630*/  VIADD R4, R0, 0xd0 ;  /* 0x000000d000047836 */ /* 0x000fe20000000000 */
[----:B------:R-:W1:Y:S02]  /*2640*/  SYNCS.PHASECHK.TRANS64.TRYWAIT P0, [R0+URZ+0xc0], R5 ;  /* 0x0000c005000075a7 */ /* 0x000e6400080011ff */
[----:B-1----:R-:W-:Y:S05]  /*2650*/  @!P0 BRA `(.L_x_40) ;  /* 0x0000006000088947 */ /* 0x002fea0003800000 */
.L_x_113:
[----:B------:R-:W-:Y:S01]  /*2660*/  ULEA UR5, UR6, UR37, 0x3 ;  /* 0x0000002506057291 */ /* 0x000fe2000f8e18ff */
[----:B------:R-:W-:Y:S02]  /*2670*/  PRMT R4, RZ, 0x654, R4 ;  /* 0x00000654ff047816 */ /* 0x000fe40000000004 */
[----:B-1----:R-:W-:Y:S01]  /*2680*/  SHF.L.U32 R5, R12, 0x1f, RZ ;  /* 0x0000001f0c057819 */ /* 0x002fe200000006ff */
[----:B------:R-:W-:Y:S01]  /*2690*/  UIADD3 UR4, UPT, UPT, UR5, 0x60, URZ ;  /* 0x0000006005047890 */ /* 0x000fe2000fffe0ff */
[----:B------:R1:W-:Y:S05]  /*26a0*/  SYNCS.ARRIVE.TRANS64.RED.A1T0 RZ, [R4+URZ], RZ ;  /* 0x000000ff04ff79a7 */ /* 0x0003ea00081004ff */
[----:B------:R-:W-:Y:S01]  /*26b0*/  IMAD.U32 R7, RZ, RZ, UR4 ;  /* 0x00000004ff077e24 */ /* 0x000fe2000f8e00ff */
[----:B------:R-:W2:Y:S04]  /*26c0*/  SYNCS.PHASECHK.TRANS64.TRYWAIT P0, [UR5+0x70], R5 ;  /* 0x00007005ff0075a7 */ /* 0x000ea80008001105 */
[----:B------:R-:W-:Y:S01]  /*26d0*/  PRMT R6, R2, 0x654, R7 ;  /* 0x0000065402067816 */ /* 0x000fe20000000007 */
[----:B-1----:R-:W-:Y:S01]  /*26e0*/  @!P2 IMAD.MOV.U32 R4, RZ, RZ, 0x10 ;  /* 0x00000010ff04a424 */ /* 0x002fe200078e00ff */
[----:B--2---:R-:W-:Y:S06]  /*26f0*/  @!P0 BRA `(.L_x_41) ;  /* 0x0000005c00f48947 */ /* 0x004fec0003800000 */
.L_x_115:
[----:B------:R-:W-:Y:S01]  /*2700*/  ULEA UR4, UR6, UR37, 0x4 ;  /* 0x0000002506047291 */ /* 0x000fe2000f8e20ff */
[----:B------:R-:W-:Y:S01]  /*2710*/  SEL R3, R6, R3, !P2 ;  /* 0x0000000306037207 */ /* 0x000fe20005000000 */
[----:B------:R-:W-:Y:S01]  /*2720*/  UIADD3 UR5, UPT, UPT, UR5, 0x60, URZ ;  /* 0x0000006005057890 */ /* 0x000fe2000fffe0ff */
[----:B-1----:R-:W-:Y:S01]  /*2730*/  LEA R0, R11, UR37, 0x3 ;  /* 0x000000250b007c11 */ /* 0x002fe2000f8e18ff */
[----:B------:R-:W-:Y:S01]  /*2740*/  UIADD3 UR4, UPT, UPT, UR4, 0xf0, URZ ;  /* 0x000000f004047890 */ /* 0x000fe2000fffe0ff */
[----:B------:R-:W-:Y:S01]  /*2750*/  SHF.L.U32 R5, R10, 0x1f, RZ ;  /* 0x0000001f0a057819 */ /* 0x000fe200000006ff */
[----:B------:R1:W-:Y:S01]  /*2760*/  @!P2 SYNCS.ARRIVE.TRANS64.RED RZ, [R3+URZ], R4 ;  /* 0x0000000403ffa9a7 */ /* 0x0003e200080004ff */
[----:B------:R-:W-:Y:S01]  /*2770*/  UIADD3 UR6, UPT, UPT, UR6, 0x1, URZ ;  /* 0x0000000106067890 */ /* 0x000fe2000fffe0ff */
[----:B------:R-:W-:-:S03]  /*2780*/  VIADD R8, R8, 0x1 ;  /* 0x0000000108087836 */ /* 0x000fc60000000000 */
[----:B------:R-:W-:Y:S02]  /*2790*/  UISETP.NE.AND UP0, UPT, UR6, 0x2, UPT ;  /* 0x000000020600788c */ /* 0x000fe4000bf05270 */
[----:B------:R-:W-:Y:S06]  /*27a0*/  UGETNEXTWORKID.BROADCAST [UR4], [UR5] ;  /* 0x00000000040073ca */ /* 0x000fec0008000100 */
[----:B------:R-:W-:Y:S01]  /*27b0*/  USEL UR4, URZ, 0x1, UP0 ;  /* 0x00000001ff047887 */ /* 0x000fe20008000000 */
[----:B------:R-:W-:Y:S01]  /*27c0*/  ISETP.NE.AND P0, PT, R8, 0x2, PT ;  /* 0x000000020800780c */ /* 0x000fe20003f05270 */
[----:B------:R-:W-:Y:S01]  /*27d0*/  USEL UR6, UR6, URZ, UP0 ;  /* 0x000000ff06067287 */ /* 0x000fe20008000000 */
[----:B------:R-:W2:Y:S03]  /*27e0*/  SYNCS.PHASECHK.TRANS64.TRYWAIT P1, [R0+URZ+0x60], R5 ;  /* 0x00006005000075a7 */ /* 0x000ea600080211ff */
[----:B------:R-:W-:Y:S01]  /*27f0*/  LOP3.LUT R12, R12, UR4, RZ, 0x3c, !PT ;  /* 0x000000040c0c7c12 */ /* 0x000fe2000f8e3cff */
[----:B-12---:R-:W-:Y:S07]  /*2800*/  @!P1 BRA `(.L_x_42) ;  /* 0x0000005c00c89947 */ /* 0x006fee0003800000 */
.L_x_116:
[C---:B------:R-:W-:Y:S01]  /*2810*/  LEA R4, R11.reuse, UR37, 0x4 ;  /* 0x000000250b047c11 */ /* 0x040fe2000f8e20ff */
[----:B-1----:R-:W-:Y:S01]  /*2820*/  VIADD R0, R0, 0x70 ;  /* 0x0000007000007836 */ /* 0x002fe20000000000 */
[----:B------:R-:W-:Y:S01]  /*2830*/  SEL R8, R8, RZ, P0 ;  /* 0x000000ff08087207 */ /* 0x000fe20000000000 */
[----:B------:R-:W-:-:S03]  /*2840*/  VIADD R11, R11, 0x1 ;  /* 0x000000010b0b7836 */ /* 0x000fc60000000000 */
[----:B------:R-:W1:Y:S01]  /*2850*/  LDS.128 R4, [R4+0xf0] ;  /* 0x0000f00004047984 */ /* 0x000e620000000c00 */
[----:B------:R-:W-:Y:S02]  /*2860*/  PRMT R0, RZ, 0x654, R0 ;  /* 0x00000654ff007816 */ /* 0x000fe40000000000 */
[C---:B------:R-:W-:Y:S01]  /*2870*/  ISETP.NE.AND P1, PT, R11.reuse, 0x2, PT ;  /* 0x000000020b00780c */ /* 0x040fe20003f25270 */
[----:B------:R-:W-:Y:S01]  /*2880*/  @!PT LDS RZ, [RZ] ;  /* 0x00000000fffff984 */ /* 0x000fe20000000800 */
[----:B------:R-:W-:Y:S01]  /*2890*/  @!PT LDS RZ, [RZ] ;  /* 0x00000000fffff984 */ /* 0x000fe20000000800 */
[----:B------:R-:W-:Y:S01]  /*28a0*/  @!PT LDS RZ, [RZ] ;  /* 0x00000000fffff984 */ /* 0x000fe20000000800 */
[----:B------:R-:W-:Y:S01]  /*28b0*/  @!PT LDS RZ, [RZ] ;  /* 0x00000000fffff984 */ /* 0x000fe20000000800 */
[----:B------:R2:W-:Y:S06]  /*28c0*/  MEMBAR.ALL.CTA ;  /* 0x0000000000007992 */ /* 0x0005ec0000008000 */
[----:B--2---:R-:W2:Y:S01]  /*28d0*/  FENCE.VIEW.ASYNC.S ;  /* 0x00000000000073c6 */ /* 0x004ea20000000000 */
[----:B------:R-:W-:Y:S01]  /*28e0*/  SEL R11, R11, RZ, P1 ;  /* 0x000000ff0b0b7207 */ /* 0x000fe20000800000 */
[----:B--2---:R2:W-:Y:S01]  /*28f0*/  SYNCS.ARRIVE.TRANS64.RED.A1T0 RZ, [R0+URZ], RZ ;  /* 0x000000ff00ff79a7 */ /* 0x0045e200081004ff */
[----:B-1----:R-:W-:-:S02]  /*2900*/  LOP3.LUT P3, RZ, R6, 0x1, RZ, 0xc0, !PT ;  /* 0x0000000106ff7812 */ /* 0x002fc4000786c0ff */
[----:B------:R-:W-:-:S04]  /*2910*/  SEL R5, RZ, 0x1, P1 ;  /* 0x00000001ff057807 */ /* 0x000fc80000800000 */
[----:B------:R-:W-:Y:S02]  /*2920*/  LOP3.LUT R10, R10, R5, RZ, 0x3c, !PT ;  /* 0x000000050a0a7212 */ /* 0x000fe400078e3cff */
[----:B--2---:R-:W-:-:S04]  /*2930*/  SEL R0, RZ, 0x1, P0 ;  /* 0x00000001ff007807 */ /* 0x004fc80000000000 */
[----:B------:R-:W-:Y:S01]  /*2940*/  LOP3.LUT R9, R9, R0, RZ, 0x3c, !PT ;  /* 0x0000000009097212 */ /* 0x000fe200078e3cff */
[----:B------:R-:W-:Y:S06]  /*2950*/  @P3 BRA `(.L_x_43) ;  /* 0xfffffffc002c3947 */ /* 0x000fec000383ffff */
[----:B------:R-:W-:Y:S01]  /*2960*/  ULEA UR5, UR6, UR37, 0x3 ;  /* 0x0000002506057291 */ /* 0x000fe2000f8e18ff */
[----:B------:R-:W-:-:S08]  /*2970*/  SHF.L.U32 R3, R12, 0x1f, RZ ;  /* 0x0000001f0c037819 */ /* 0x000fd000000006ff */
[----:B------:R-:W1:Y:S02]  /*2980*/  SYNCS.PHASECHK.TRANS64 P0, [UR5+0x70], R3 ;  /* 0x00007003ff0075a7 */ /* 0x000e640008001005 */
[----:B-1----:R-:W-:Y:S05]  /*2990*/  @P0 BRA `(.L_x_44) ;  /* 0x0000000000080947 */ /* 0x002fea0003800000 */
[----:B------:R-:W1:Y:S02]  /*29a0*/  SYNCS.PHASECHK.TRANS64.TRYWAIT P0, [UR5+0x70], R3 ;  /* 0x00007003ff0075a7 */ /* 0x000e640008001105 */
[----:B-1----:R-:W-:Y:S05]  /*29b0*/  @!P0 BRA `(.L_x_45) ;  /* 0x0000005c00708947 */ /* 0x002fea0003800000 */
.L_x_44:
[----:B------:R-:W-:-:S04]  /*29c0*/  UIADD3 UR4, UPT, UPT, UR6, 0x1, URZ ;  /* 0x0000000106047890 */ /* 0x000fc8000fffe0ff */
[----:B------:R-:W-:-:S04]  /*29d0*/  UISETP.NE.AND UP0, UPT, UR4, 0x2, UPT ;  /* 0x000000020400788c */ /* 0x000fc8000bf05270 */
[----:B------:R-:W-:Y:S02]  /*29e0*/  USEL UR7, URZ, 0x1, UP0 ;  /* 0x00000001ff077887 */ /* 0x000fe40008000000 */
[----:B------:R-:W-:-:S04]  /*29f0*/  USEL UR4, UR4, URZ, UP0 ;  /* 0x000000ff04047287 */ /* 0x000fc80008000000 */
[----:B------:R-:W-:Y:S01]  /*2a00*/  ULEA UR4, UR4, UR37, 0x3 ;  /* 0x0000002504047291 */ /* 0x000fe2000f8e18ff */
[----:B-1----:R-:W-:-:S04]  /*2a10*/  LOP3.LUT R3, R12, UR7, RZ, 0x3c, !PT ;  /* 0x000000070c037c12 */ /* 0x002fc8000f8e3cff */
[----:B------:R-:W-:-:S04]  /*2a20*/  SHF.L.U32 R0, R3, 0x1f, RZ ;  /* 0x0000001f03007819 */ /* 0x000fc800000006ff */
[----:B------:R-:W1:Y:S02]  /*2a30*/  SYNCS.PHASECHK.TRANS64 P0, [UR4+0x70], R0 ;  /* 0x00007000ff0075a7 */ /* 0x000e640008001004 */
[----:B-1----:R-:W-:Y:S05]  /*2a40*/  @P0 EXIT ;  /* 0x000000000000094d */ /* 0x002fea0003800000 */
[----:B------:R-:W-:Y:S02]  /*2a50*/  SHF.L.U32 R3, R3, 0x1f, RZ ;  /* 0x0000001f03037819 */ /* 0x000fe400000006ff */
[----:B------:R-:W-:-:S07]  /*2a60*/  MOV R0, UR4 ;  /* 0x0000000400007c02 */ /* 0x000fce0008000f00 */
.L_x_46:
[----:B-1----:R1:W2:Y:S02]  /*2a70*/  SYNCS.PHASECHK.TRANS64.TRYWAIT P0, [R0+URZ+0x70], R3 ;  /* 0x00007003000075a7 */ /* 0x0022a400080011ff */
[----:B--2---:R-:W-:Y:S05]  /*2a80*/  @!P0 NANOSLEEP.SYNCS 0x989680 ;  /* 0x009896800000895d */ /* 0x004fea0003900000 */
[----:B------:R-:W2:Y:S02]  /*2a90*/  @!P0 SYNCS.PHASECHK.TRANS64 P0, [R0+URZ+0x70], R3 ;  /* 0x00007003000085a7 */ /* 0x000ea400080010ff */
[----:B--2---:R-:W-:Y:S05]  /*2aa0*/  @P0 EXIT ;  /* 0x000000000000094d */ /* 0x004fea0003800000 */
[----:B------:R-:W-:Y:S05]  /*2ab0*/  BRA `(.L_x_46) ;  /* 0xfffffffc00ec7947 */ /* 0x000fea000383ffff */
.L_x_39:
[----:B------:R-:W-:-:S09]  /*2ac0*/  UISETP.NE.AND UP1, UPT, UR8, URZ, UPT ;  /* 0x000000ff0800728c */ /* 0x000fd2000bf25270 */
[----:B------:R-:W-:Y:S05]  /*2ad0*/  BRA.U UP1, `(.L_x_47) ;  /* 0x0000001101247547 */ /* 0x000fea000b800000 */
[----:B------:R-:W-:Y:S01]  /*2ae0*/  UMOV UR4, 0x40 ;  /* 0x0000004000047882 */ /* 0x000fe20000000000 */
[----:B------:R-:W-:Y:S01]  /*2af0*/  NOP ;  /* 0x0000000000007918 */ /* 0x000fe20000000000 */
[----:B------:R-:W-:Y:S01]  /*2b00*/  ULEA UR4, UR37, UR4, 0x18 ;  /* 0x0000000425047291 */ /* 0x000fe2000f8ec0ff */
[----:B------:R-:W-:Y:S02]  /*2b10*/  UMOV UR5, 0x400 ;  /* 0x0000040000057882 */ /* 0x000fe40000000000 */
[----:B------:R-:W-:-:S06]  /*2b20*/  ULEA UR37, UR37, UR5, 0x18 ;  /* 0x0000000525257291 */ /* 0x000fcc000f8ec0ff */
[----:B------:R-:W1:Y:S02]  /*2b30*/  LDS.U8 R0, [UR4+0x1c] ;  /* 0x00001c04ff007984 */ /* 0x000e640008000000 */
[----:B-1----:R-:W-:-:S13]  /*2b40*/  ISETP.NE.AND P0, PT, R0, RZ, PT ;  /* 0x000000ff0000720c */ /* 0x002fda0003f05270 */
[----:B------:R-:W-:Y:S05]  /*2b50*/  @P0 BRA `(.L_x_48) ;  /* 0x0000000000580947 */ /* 0x000fea0003800000 */
[----:B------:R-:W-:-:S13]  /*2b60*/  ELECT P0, URZ, PT ;  /* 0x0000000000ff782f */ /* 0x000fda0003800000 */
[----:B------:R-:W-:Y:S05]  /*2b70*/  @!P0 BRA `(.L_x_49) ;  /* 0x0000000000608947 */ /* 0x000fea0003800000 */
[----:B------:R-:W-:Y:S01]  /*2b80*/  UMOV UR5, 0x10 ;  /* 0x0000001000057882 */ /* 0x000fe20000000000 */
[----:B------:R-:W-:Y:S01]  /*2b90*/  HFMA2 R0, -RZ, RZ, 0, 5.9604644775390625e-08 ;  /* 0x00000001ff007431 */ /* 0x000fe200000001ff */
[----:B------:R-:W-:-:S03]  /*2ba0*/  MOV R2, 0xffff ;  /* 0x0000ffff00027802 */ /* 0x000fc60000000f00 */
[----:B------:R-:W-:Y:S04]  /*2bb0*/  DEPBAR.LE SB1, 0x36 ;  /* 0x00009d800000791a */ /* 0x000fe80000000000 */
[----:B------:R-:W1:Y:S02]  /*2bc0*/  UTCATOMSWS.FIND_AND_SET.ALIGN UP0, UR5, UR5 ;  /* 0x00000005000575e3 */ /* 0x000e640008000800 */
[----:B-1----:R-:W-:Y:S01]  /*2bd0*/  MOV R3, UR5 ;  /* 0x0000000500037c02 */ /* 0x002fe20008000f00 */
[----:B------:R-:W-:Y:S06]  /*2be0*/  BRA.U UP0, `(.L_x_50) ;  /* 0x0000000100187547 */ /* 0x000fec000b800000 */
.L_x_51:
[----:B------:R-:W-:Y:S05]  /*2bf0*/  NANOSLEEP 0x64 ;  /* 0x000000640000795d */ /* 0x000fea0003800000 */
[----:B------:R-:W-:-:S05]  /*2c00*/  UMOV UR5, 0x10 ;  /* 0x0000001000057882 */ /* 0x000fca0000000000 */
[----:B------:R-:W-:Y:S04]  /*2c10*/  DEPBAR.LE SB1, 0x36 ;  /* 0x00009d800000791a */ /* 0x000fe80000000000 */
[----:B------:R-:W1:Y:S02]  /*2c20*/  UTCATOMSWS.FIND_AND_SET.ALIGN UP0, UR5, UR5 ;  /* 0x00000005000575e3 */ /* 0x000e640008000800 */
[----:B-1----:R-:W-:Y:S01]  /*2c30*/  MOV R3, UR5 ;  /* 0x0000000500037c02 */ /* 0x002fe20008000f00 */
[----:B------:R-:W-:Y:S05]  /*2c40*/  BRA.U !UP0, `(.L_x_51) ;  /* 0xfffffffd08e87547 */ /* 0x000fea000b83ffff */
.L_x_50:
[-C--:B------:R-:W-:Y:S02]  /*2c50*/  SHF.L.U32 R2, R2, R3.reuse, RZ ;  /* 0x0000000302027219 */ /* 0x080fe400000006ff */
[----:B------:R-:W-:Y:S01]  /*2c60*/  SHF.L.U32 R0, R0, R3, RZ ;  /* 0x0000000300007219 */ /* 0x000fe200000006ff */
[----:B------:R-:W-:Y:S02]  /*2c70*/  IMAD.SHL.U32 R3, R3, 0x20, RZ ;  /* 0x0000002003037824 */ /* 0x000fe400078e00ff */
[----:B------:R1:W-:Y:S04]  /*2c80*/  ATOMS.OR RZ, [UR4+0x14], R2 ;  /* 0x00001402ffff798c */ /* 0x0003e8000b000004 */
[----:B------:R1:W-:Y:S04]  /*2c90*/  ATOMS.OR RZ, [UR4+0x18], R0 ;  /* 0x00001800ffff798c */ /* 0x0003e8000b000004 */
[----:B------:R1:W-:Y:S01]  /*2ca0*/  STS [UR37+0x110], R3 ;  /* 0x00011003ff007988 */ /* 0x0003e20008000825 */
[----:B------:R-:W-:Y:S05]  /*2cb0*/  BRA `(.L_x_49) ;  /* 0x0000000000107947 */ /* 0x000fea0003800000 */
.L_x_48:
[----:B------:R-:W-:Y:S02]  /*2cc0*/  MOV R0, 0xffffffff ;  /* 0xffffffff00007802 */ /* 0x000fe40000000f00 */
[----:B------:R-:W-:-:S03]  /*2cd0*/  MOV R2, 0x2d00 ;  /* 0x00002d0000027802 */ /* 0x000fc60000000f00 */
[----:B------:R1:W-:Y:S04]  /*2ce0*/  STS [UR37+0x110], R0 ;  /* 0x00011000ff007988 */ /* 0x0003e80008000825 */
[----:B-1-3-5:R-:W-:Y:S05]  /*2cf0*/  CALL.REL.NOINC `($__internal_1_$__cuda_sm10x_tcgen05_guardrail_trap_phase_invalid_during_alloc) ;  /* 0x00000060002c7944 */ /* 0x02afea0003c00000 */
.L_x_49:
[----:B------:R-:W-:Y:S05]  /*2d00*/  WARPSYNC.ALL ;  /* 0x0000000000007948 */ /* 0x000fea0003800000 */
[----:B------:R-:W2:Y:S01]  /*2d10*/  S2UR UR5, SR_CgaCtaId ;  /* 0x00000000000579c3 */ /* 0x000ea20000008800 */
[----:B------:R-:W-:Y:S01]  /*2d20*/  UMOV UR4, 0x400 ;  /* 0x0000040000047882 */ /* 0x000fe20000000000 */
[----:B------:R-:W-:-:S06]  /*2d30*/  NOP ;  /* 0x0000000000007918 */ /* 0x000fcc0000000000 */
[----:B------:R-:W-:Y:S06]  /*2d40*/  BAR.ARV 0x6, 0xa0 ;  /* 0x0182800000007b1d */ /* 0x000fec0000002000 */
[----:B------:R-:W4:Y:S01]  /*2d50*/  LDCU UR7, c[0x0][0x38c] ;  /* 0x00007180ff0777ac */ /* 0x000f220008000800 */
[----:B------:R-:W-:Y:S01]  /*2d60*/  IMAD.MOV.U32 R11, RZ, RZ, 0x1 ;  /* 0x00000001ff0b7424 */ /* 0x000fe200078e00ff */
[----:B------:R-:W-:Y:S01]  /*2d70*/  CS2R R8, SRZ ;  /* 0x0000000000087805 */ /* 0x000fe2000001ff00 */
[----:B------:R-:W-:Y:S01]  /*2d80*/  IMAD.MOV.U32 R10, RZ, RZ, RZ ;  /* 0x000000ffff0a7224 */ /* 0x000fe200078e00ff */
[----:B------:R-:W3:Y:S01]  /*2d90*/  LDCU UR6, c[0x0][0x38c] ;  /* 0x00007180ff0677ac */ /* 0x000ee20008000800 */
[----:B------:R-:W-:Y:S01]  /*2da0*/  UMOV UR15, URZ ;  /* 0x000000ff000f7c82 */ /* 0x000fe20008000000 */
[----:B------:R-:W-:Y:S01]  /*2db0*/  UMOV UR14, URZ ;  /* 0x000000ff000e7c82 */ /* 0x000fe20008000000 */
[----:B--2---:R-:W-:Y:S01]  /*2dc0*/  ULEA UR5, UR5, UR4, 0x18 ;  /* 0x0000000405057291 */ /* 0x004fe2000f8ec0ff */
[----:B------:R-:W-:Y:S01]  /*2dd0*/  UMOV UR32, 0x0 ;  /* 0x0000000000207882 */ /* 0x000fe20000000000 */
[----:B------:R-:W-:-:S02]  /*2de0*/  UMOV UR33, 0x8200010 ;  /* 0x0820001000217882 */ /* 0x000fc40000000000 */
[----:B------:R-:W-:Y:S02]  /*2df0*/  UIADD3 UR9, UPT, UPT, UR5, 0x8400, URZ ;  /* 0x0000840005097890 */ /* 0x000fe4000fffe0ff */
[----:B------:R-:W-:Y:S02]  /*2e00*/  UIADD3 UR10, UPT, UPT, UR5, 0x20400, URZ ;  /* 0x00020400050a7890 */ /* 0x000fe4000fffe0ff */
[----:B----4-:R-:W-:Y:S01]  /*2e10*/  UIADD3 UR7, UPT, UPT, UR7, 0xff, URZ ;  /* 0x000000ff07077890 */ /* 0x010fe2000fffe0ff */
[----:B-1----:R-:W1:Y:S01]  /*2e20*/  LDS R0, [UR5+0x110] ;  /* 0x00011005ff007984 */ /* 0x002e620008000800 */
[----:B------:R-:W-:Y:S02]  /*2e30*/  USHF.R.U32.HI UR9, URZ, 0x4, UR9 ;  /* 0x00000004ff097899 */ /* 0x000fe40008011609 */
[----:B------:R-:W-:Y:S02]  /*2e40*/  USHF.R.S32.HI UR4, URZ, 0x1f, UR7 ;  /* 0x0000001fff047899 */ /* 0x000fe40008011407 */
[----:B------:R-:W-:-:S02]  /*2e50*/  USHF.R.U32.HI UR10, URZ, 0x4, UR10 ;  /* 0x00000004ff0a7899 */ /* 0x000fc4000801160a */
[----:B------:R-:W-:Y:S02]  /*2e60*/  ULEA.HI UR4, UR4, UR7, URZ, 0x8 ;  /* 0x0000000704047291 */ /* 0x000fe4000f8f40ff */
[----:B------:R-:W-:Y:S02]  /*2e70*/  ULOP3.LUT UR9, UR9, 0x3fff, URZ, 0xc0, !UPT ;  /* 0x00003fff09097892 */ /* 0x000fe4000f8ec0ff */
[----:B------:R-:W-:Y:S02]  /*2e80*/  USHF.R.S32.HI UR4, URZ, 0x8, UR4 ;  /* 0x00000008ff047899 */ /* 0x000fe40008011404 */
[----:B------:R-:W-:Y:S02]  /*2e90*/  ULOP3.LUT UR10, UR10, 0x3fff, URZ, 0xc0, !UPT ;  /* 0x00003fff0a0a7892 */ /* 0x000fe4000f8ec0ff */
[----:B------:R-:W-:Y:S01]  /*2ea0*/  UISETP.LT.AND UP0, UPT, UR4, 0x1, UPT ;  /* 0x000000010400788c */ /* 0x000fe2000bf01270 */
[----:B------:R-:W-:Y:S01]  /*2eb0*/  UMOV UR30, 0x0 ;  /* 0x00000000001e7882 */ /* 0x000fe20000000000 */
[----:B------:R-:W-:-:S02]  /*2ec0*/  UMOV UR31, 0x8200010 ;  /* 0x08200010001f7882 */ /* 0x000fc40000000000 */
[----:B------:R-:W-:Y:S01]  /*2ed0*/  USEL UR8, UR4, 0x1, !UP0 ;  /* 0x0000000104087887 */ /* 0x000fe2000c000000 */
[----:B------:R-:W-:Y:S01]  /*2ee0*/  UMOV UR28, 0x0 ;  /* 0x00000000001c7882 */ /* 0x000fe20000000000 */
[----:B------:R-:W-:Y:S01]  /*2ef0*/  UMOV UR29, 0x8200010 ;  /* 0x08200010001d7882 */ /* 0x000fe20000000000 */
[----:B------:R-:W-:Y:S01]  /*2f00*/  UMOV UR26, 0x0 ;  /* 0x00000000001a7882 */ /* 0x000fe20000000000 */
[----:B------:R-:W-:Y:S01]  /*2f10*/  UMOV UR27, 0x8200010 ;  /* 0x08200010001b7882 */ /* 0x000fe20000000000 */
[----:B------:R-:W-:Y:S01]  /*2f20*/  UMOV UR24, 0x0 ;  /* 0x0000000000187882 */ /* 0x000fe20000000000 */
[----:B------:R-:W-:Y:S01]  /*2f30*/  UMOV UR25, 0x8200010 ;  /* 0x0820001000197882 */ /* 0x000fe20000000000 */
[----:B------:R-:W-:Y:S01]  /*2f40*/  UMOV UR22, 0x0 ;  /* 0x0000000000167882 */ /* 0x000fe20000000000 */
[----:B------:R-:W-:Y:S01]  /*2f50*/  UMOV UR23, 0x8200010 ;  /* 0x0820001000177882 */ /* 0x000fe20000000000 */
[----:B------:R-:W-:Y:S02]  /*2f60*/  ULOP3.LUT UR9, UR9, 0x10000, URZ, 0xfc, !UPT ;  /* 0x0001000009097892 */ /* 0x000fe4000f8efcff */
[----:B------:R-:W-:-:S02]  /*2f70*/  ULOP3.LUT UR10, UR10, 0x10000, URZ, 0xfc, !UPT ;  /* 0x000100000a0a7892 */ /* 0x000fc4000f8efcff */
[----:B------:R-:W-:Y:S02]  /*2f80*/  UIADD3 UR8, UPT, UPT, -UR8, URZ, URZ ;  /* 0x000000ff08087290 */ /* 0x000fe4000fffe1ff */
[----:B---3--:R-:W-:Y:S01]  /*2f90*/  UISETP.GE.AND UP3, UPT, UR6, 0x1, UPT ;  /* 0x000000010600788c */ /* 0x008fe2000bf66270 */
[----:B------:R-:W-:Y:S01]  /*2fa0*/  UMOV UR20, 0x0 ;  /* 0x0000000000147882 */ /* 0x000fe20000000000 */
[----:B------:R-:W-:Y:S01]  /*2fb0*/  UMOV UR21, 0x8200010 ;  /* 0x0820001000157882 */ /* 0x000fe20000000000 */
[----:B------:R-:W-:Y:S01]  /*2fc0*/  UMOV UR18, 0x0 ;  /* 0x0000000000127882 */ /* 0x000fe20000000000 */
[----:B-1----:R-:W-:Y:S01]  /*2fd0*/  R2UR UR16, R0 ;  /* 0x00000000001072ca */ /* 0x002fe200000e0000 */
[----:B------:R-:W-:-:S14]  /*2fe0*/  UMOV UR19, 0x8200010 ;  /* 0x0820001000137882 */ /* 0x000fdc0000000000 */
.L_x_58:
[----:B------:R-:W-:Y:S02]  /*2ff0*/  LEA R0, R10, UR5, 0x3 ;  /* 0x000000050a007c11 */ /* 0x000fe4000f8e18ff */
[----:B------:R-:W-:Y:S02]  /*3000*/  SHF.L.U32 R5, R9, 0x1f, RZ ;  /* 0x0000001f09057819 */ /* 0x000fe400000006ff */
[----:B------:R-:W-:Y:S01]  /*3010*/  PLOP3.LUT P0, PT, PT, PT, UP3, 0x80, 0x8 ;  /* 0x000000000008781c */ /* 0x000fe20003f0f038 */
[----:B------:R-:W-:Y:S01]  /*3020*/  VIADD R3, R0, 0x70 ;  /* 0x0000007000037836 */ /* 0x000fe20000000000 */
[----:B-1----:R-:W1:Y:S02]  /*3030*/  SYNCS.PHASECHK.TRANS64.TRYWAIT P1, [R0+URZ+0x60], R5 ;  /* 0x00006005000075a7 */ /* 0x002e6400080211ff */
[----:B-1-3--:R-:W-:Y:S09]  /*3040*/  @!P1 BRA `(.L_x_52) ;  /* 0x0000005400e49947 */ /* 0x00aff20003800000 */
.L_x_118:
[----:B------:R-:W-:Y:S01]  /*3050*/  LEA R4, R10, UR5, 0x4 ;  /* 0x000000050a047c11 */ /* 0x000fe2000f8e20ff */
[----:B------:R-:W-:Y:S01]  /*3060*/  @UP3 ULEA UR7, UR14, UR5, 0x3 ;  /* 0x000000050e073291 */ /* 0x000fe2000f8e18ff */
[----:B------:R-:W-:Y:S01]  /*3070*/  PLOP3.LUT P2, PT, PT, PT, PT, 0x80, 0x8 ;  /* 0x000000000008781c */ /* 0x000fe20003f4f070 */
[----:B------:R-:W-:Y:S01]  /*3080*/  ULEA UR6, UR15, UR5, 0x3 ;  /* 0x000000050f067291 */ /* 0x000fe2000f8e18ff */
[----:B------:R-:W-:Y:S02]  /*3090*/  PRMT R3, RZ, 0x654, R3 ;  /* 0x00000654ff037816 */ /* 0x000fe40000000003 */
[----:B-1----:R-:W1:Y:S01]  /*30a0*/  LDS.128 R4, [R4+0xf0] ;  /* 0x0000f00004047984 */ /* 0x002e620000000c00 */
[----:B------:R-:W-:Y:S02]  /*30b0*/  @P0 SHF.L.U32 R2, R8, 0x1f, RZ ;  /* 0x0000001f08020819 */ /* 0x000fe400000006ff */
[----:B------:R-:W-:Y:S01]  /*30c0*/  SHF.L.U32 R0, R11, 0x1f, RZ ;  /* 0x0000001f0b007819 */ /* 0x000fe200000006ff */
[----:B------:R-:W-:Y:S01]  /*30d0*/  @!PT LDS RZ, [RZ] ;  /* 0x00000000fffff984 */ /* 0x000fe20000000800 */
[----:B------:R-:W-:Y:S01]  /*30e0*/  @!PT LDS RZ, [RZ] ;  /* 0x00000000fffff984 */ /* 0x000fe20000000800 */
[----:B------:R-:W-:Y:S01]  /*30f0*/  @!PT LDS RZ, [RZ] ;  /* 0x00000000fffff984 */ /* 0x000fe20000000800 */
[----:B------:R-:W-:Y:S01]  /*3100*/  @!PT LDS RZ, [RZ] ;  /* 0x00000000fffff984 */ /* 0x000fe20000000800 */
[----:B------:R2:W-:Y:S06]  /*3110*/  MEMBAR.ALL.CTA ;  /* 0x0000000000007992 */ /* 0x0005ec0000008000 */
[----:B--2---:R-:W2:Y:S02]  /*3120*/  FENCE.VIEW.ASYNC.S ;  /* 0x00000000000073c6 */ /* 0x004ea40000000000 */
[----:B--2---:R2:W-:Y:S01]  /*3130*/  SYNCS.ARRIVE.TRANS64.RED.A1T0 RZ, [R3+URZ], RZ ;  /* 0x000000ff03ff79a7 */ /* 0x0045e200081004ff */
[----:B------:R2:W3:Y:S01]  /*3140*/  @P0 SYNCS.PHASECHK.TRANS64.TRYWAIT P2, [UR7], R2 ;  /* 0x00000002ff0005a7 */ /* 0x0004e20008041107 */
[----:B------:R-:W-:Y:S01]  /*3150*/  ULEA UR7, UR15, UR16, 0x7 ;  /* 0x000000100f077291 */ /* 0x000fe2000f8e38ff */
[----:B-1----:R-:W-:Y:S01]  /*3160*/  LOP3.LUT P1, RZ, R6, 0x1, RZ, 0xc0, !PT ;  /* 0x0000000106ff7812 */ /* 0x002fe2000782c0ff */
[----:B------:R-:W1:Y:S02]  /*3170*/  SYNCS.PHASECHK.TRANS64.TRYWAIT P0, [UR6+0xa0], R0 ;  /* 0x0000a000ff0075a7 */ /* 0x000e640008001106 */
[----:B-123--:R-:W-:Y:S10]  /*3180*/  @!P0 BRA `(.L_x_53) ;  /* 0x0000005400a88947 */ /* 0x00eff40003800000 */
.L_x_120:
[----:B------:R-:W-:Y:S01]  /*3190*/  IADD3 R10, PT, PT, R10, 0x1, RZ ;  /* 0x000000010a0a7810 */ /* 0x000fe20007ffe0ff */
[----:B------:R-:W-:Y:S06]  /*31a0*/  BRA.U !UP3, `(.L_x_54) ;  /* 0x000000050b107547 */ /* 0x000fec000b800000 */
[----:B------:R-:W-:Y:S01]  /*31b0*/  UPLOP3.LUT UP4, UPT, UPT, UPT, UPT, 0x40, 0x4 ;  /* 0x000000000004789c */ /* 0x000fe20003f8e870 */
[----:B------:R-:W-:Y:S01]  /*31c0*/  UMOV UR13, UR8 ;  /* 0x00000008000d7c82 */ /* 0x000fe20008000000 */
[----:B------:R-:W-:Y:S01]  /*31d0*/  UMOV UR12, UR4 ;  /* 0x00000004000c7c82 */ /* 0x000fe20008000000 */
[----:B------:R-:W-:-:S08]  /*31e0*/  UMOV UR17, UR14 ;  /* 0x0000000e00117c82 */ /* 0x000fd00008000000 */
.L_x_57:
[----:B------:R-:W-:Y:S02]  /*31f0*/  UIADD3 UR13, UPT, UPT, UR13, 0x1, URZ ;  /* 0x000000010d0d7890 */ /* 0x000fe4000fffe0ff */
[----:B--2---:R-:W-:Y:S02]  /*3200*/  ULEA UR11, UR17, UR5, 0x3 ;  /* 0x00000005110b7291 */ /* 0x004fe4000f8e18ff */
[----:B------:R-:W-:Y:S01]  /*3210*/  UISETP.NE.AND UP0, UPT, UR13, URZ, UPT ;  /* 0x000000ff0d00728c */ /* 0x000fe2000bf05270 */
[----:B---3--:R-:W-:Y:S10]  /*3220*/  @P2 BRA `(.L_x_55) ;  /* 0x00000000000c2947 */ /* 0x008ff40003800000 */
[----:B-1----:R-:W-:Y:S04]  /*3230*/  SHF.L.U32 R3, R8, 0x1f, RZ ;  /* 0x0000001f08037819 */ /* 0x002fe800000006ff */
[----:B------:R-:W1:Y:S02]  /*3240*/  SYNCS.PHASECHK.TRANS64.TRYWAIT P0, [UR11], R3 ;  /* 0x00000003ff0075a7 */ /* 0x000e64000800110b */
[----:B-1----:R-:W-:Y:S05]  /*3250*/  @!P0 BRA `(.L_x_56) ;  /* 0x00000054008c8947 */ /* 0x002fea0003800000 */
.L_x_55:
[----:B------:R-:W-:Y:S01]  /*3260*/  UISETP.NE.AND UP1, UPT, UR12, 0x1, UPT ;  /* 0x000000010c00788c */ /* 0x000fe2000bf25270 */
[----:B------:R-:W-:Y:S01]  /*3270*/  PLOP3.LUT P2, PT, PT, PT, PT, 0x80, 0x8 ;  /* 0x000000000008781c */ /* 0x000fe20003f4f070 */
[----:B------:R-:W-:Y:S02]  /*3280*/  UIADD3 UR14, UPT, UPT, UR17, 0x1, URZ ;  /* 0x00000001110e7890 */ /* 0x000fe4000fffe0ff */
[----:B------:R-:W-:Y:S02]  /*3290*/  ULEA UR64, UR17, UR10, 0xb ;  /* 0x0000000a11407291 */ /* 0x000fe4000f8e58ff */
[----:B------:R-:W-:Y:S01]  /*32a0*/  UISETP.NE.AND UP2, UPT, UR14, 0x3, UPT ;  /* 0x000000030e00788c */ /* 0x000fe2000bf45270 */
[----:B------:R-:W-:Y:S01]  /*32b0*/  PLOP3.LUT P0, PT, PT, PT, UP1, 0x80, 0x8 ;  /* 0x000000000008781c */ /* 0x000fe20003f0f018 */
[----:B------:R-:W-:Y:S02]  /*32c0*/  ULEA UR62, UR17, UR9, 0xb ;  /* 0x00000009113e7291 */ /* 0x000fe4000f8e58ff */
[----:B------:R-:W-:Y:S02]  /*32d0*/  USEL UR35, URZ, 0x1, UP2 ;  /* 0x00000001ff237887 */ /* 0x000fe40009000000 */
[----:B------:R-:W-:Y:S02]  /*32e0*/  USEL UR14, UR14, URZ, UP2 ;  /* 0x000000ff0e0e7287 */ /* 0x000fe40009000000 */
[----:B------:R-:W-:Y:S02]  /*32f0*/  UIADD3 UR60, UPT, UPT, UR64, 0x2, URZ ;  /* 0x00000002403c7890 */ /* 0x000fe4000fffe0ff */
[----:B------:R-:W-:Y:S01]  /*3300*/  @UP1 ULEA UR34, UR14, UR5, 0x3 ;  /* 0x000000050e221291 */ /* 0x000fe2000f8e18ff */
[----:B------:R-:W-:Y:S01]  /*3310*/  LOP3.LUT R8, R8, UR35, RZ, 0x3c, !PT ;  /* 0x0000002308087c12 */ /* 0x000fe2000f8e3cff */
[----:B------:R-:W-:Y:S02]  /*3320*/  UIADD3 UR58, UPT, UPT, UR62, 0x2, URZ ;  /* 0x000000023e3a7890 */ /* 0x000fe4000fffe0ff */
[----:B------:R-:W-:Y:S01]  /*3330*/  UIADD3 UR56, UPT, UPT, UR64, 0x4, URZ ;  /* 0x0000000440387890 */ /* 0x000fe2000fffe0ff */
[----:B-1----:R-:W-:Y:S01]  /*3340*/  @P0 SHF.L.U32 R0, R8, 0x1f, RZ ;  /* 0x0000001f08000819 */ /* 0x002fe200000006ff */
[----:B------:R-:W-:Y:S02]  /*3350*/  UIADD3 UR54, UPT, UPT, UR62, 0x4, URZ ;  /* 0x000000043e367890 */ /* 0x000fe4000fffe0ff */
[----:B------:R-:W-:Y:S01]  /*3360*/  UIADD3 UR52, UPT, UPT, UR64, 0x6, URZ ;  /* 0x0000000640347890 */ /* 0x000fe2000fffe0ff */
[----:B------:R2:W3:Y:S01]  /*3370*/  @P0 SYNCS.PHASECHK.TRANS64.TRYWAIT P2, [UR34], R0 ;  /* 0x00000000ff0005a7 */ /* 0x0004e20008041122 */
[----:B------:R-:W-:Y:S02]  /*3380*/  UIADD3 UR50, UPT, UPT, UR62, 0x6, URZ ;  /* 0x000000063e327890 */ /* 0x000fe4000fffe0ff */
        /* <DEDUP_REMOVED lines=9> */
[----:B------:R-:W-:Y:S01]  /*3420*/  UIADD3 UR12, UPT, UPT, UR12, -0x1, URZ ;  /* 0xffffffff0c0c7890 */ /* 0x000fe2000fffe0ff */
[----:B------:R-:W-:Y:S01]  /*3430*/  UMOV UR65, 0x40004040 ;  /* 0x4000404000417882 */ /* 0x000fe20000000000 */
[----:B------:R-:W-:Y:S01]  /*3440*/  UMOV UR63, 0x40004040 ;  /* 0x40004040003f7882 */ /* 0x000fe20000000000 */
[----:B------:R-:W-:Y:S01]  /*3450*/  UMOV UR61, 0x40004040 ;  /* 0x40004040003d7882 */ /* 0x000fe20000000000 */
[----:B------:R2:W-:Y:S01]  /*3460*/  UTCQMMA gdesc[UR62], gdesc[UR64], tmem[UR7], tmem[UR32], idesc[UR33], UP4 ;  /* 0x00ff20403e0075ea */ /* 0x0005e2000a000307 */
[----:B------:R-:W-:Y:S01]  /*3470*/  UPLOP3.LUT UP4, UPT, UPT, UPT, UPT, 0x80, 0x8 ;  /* 0x000000000008789c */ /* 0x000fe20003f8f070 */
[----:B------:R-:W-:Y:S01]  /*3480*/  UMOV UR59, 0x40004040 ;  /* 0x40004040003b7882 */ /* 0x000fe20000000000 */
[----:B------:R-:W-:Y:S01]  /*3490*/  UMOV UR57, 0x40004040 ;  /* 0x4000404000397882 */ /* 0x000fe20000000000 */
[----:B------:R2:W-:Y:S01]  /*34a0*/  UTCQMMA gdesc[UR58], gdesc[UR60], tmem[UR7], tmem[UR30], idesc[UR31], UPT ;  /* 0x00ff1e3c3a0075ea */ /* 0x0005e2000b800307 */
        /* <DEDUP_REMOVED lines=14> */
[----:B------:R-:W-:Y:S01]  /*3590*/  UMOV UR35, 0x40004040 ;  /* 0x4000404000237882 */ /* 0x000fe20000000000 */
[----:B------:R2:W-:Y:S01]  /*35a0*/  UTCQMMA gdesc[UR38], gdesc[UR40], tmem[UR7], tmem[UR20], idesc[UR21], UPT ;  /* 0x00ff1428260075ea */ /* 0x0005e2000b800307 */
[----:B------:R2:W-:Y:S01]  /*35b0*/  UTCQMMA gdesc[UR34], gdesc[UR36], tmem[UR7], tmem[UR18], idesc[UR19], UPT ;  /* 0x00ff1224220075ea */ /* 0x0005e2000b800307 */
[----:B------:R2:W-:Y:S01]  /*35c0*/  UTCBAR [UR11], URZ ;  /* 0x000000ff0b0073e9 */ /* 0x0005e200080000ff */
[----:B------:R-:W-:Y:S01]  /*35d0*/  UMOV UR17, UR14 ;  /* 0x0000000e00117c82 */ /* 0x000fe20008000000 */
[----:B------:R-:W-:Y:S05]  /*35e0*/  BRA.U UP0, `(.L_x_57) ;  /* 0xfffffffd00007547 */ /* 0x000fea000b83ffff */
.L_x_54:
[----:B------:R-:W-:Y:S01]  /*35f0*/  UIADD3 UR15, UPT, UPT, UR15, 0x1, URZ ;  /* 0x000000010f0f7890 */ /* 0x000fe2000fffe0ff */
[C---:B------:R-:W-:Y:S01]  /*3600*/  ISETP.NE.AND P0, PT, R10.reuse, 0x2, PT ;  /* 0x000000020a00780c */ /* 0x040fe20003f05270 */
[----:B--2---:R-:W-:Y:S02]  /*3610*/  UIADD3 UR7, UPT, UPT, UR6, 0x80, URZ ;  /* 0x0000008006077890 */ /* 0x004fe4000fffe0ff */
[----:B------:R-:W-:Y:S01]  /*3620*/  UISETP.NE.AND UP0, UPT, UR15, 0x4, UPT ;  /* 0x000000040f00788c */ /* 0x000fe2000bf05270 */
[----:B-1----:R-:W-:Y:S02]  /*3630*/  SEL R0, RZ, 0x1, P0 ;  /* 0x00000001ff007807 */ /* 0x002fe40000000000 */
[----:B------:R-:W-:Y:S01]  /*3640*/  SEL R10, R10, RZ, P0 ;  /* 0x000000ff0a0a7207 */ /* 0x000fe20000000000 */
[----:B------:R-:W-:Y:S01]  /*3650*/  USEL UR6, URZ, 0x1, UP0 ;  /* 0x00000001ff067887 */ /* 0x000fe20008000000 */
[----:B------:R-:W-:Y:S01]  /*3660*/  LOP3.LUT R9, R9, R0, RZ, 0x3c, !PT ;  /* 0x0000000009097212 */ /* 0x000fe200078e3cff */
[----:B------:R-:W-:Y:S01]  /*3670*/  USEL UR15, UR15, URZ, UP0 ;  /* 0x000000ff0f0f7287 */ /* 0x000fe20008000000 */
[----:B------:R1:W-:Y:S03]  /*3680*/  UTCBAR [UR7], URZ ;  /* 0x000000ff070073e9 */ /* 0x0003e600080000ff */
[----:B------:R-:W-:Y:S01]  /*3690*/  LOP3.LUT R11, R11, UR6, RZ, 0x3c, !PT ;  /* 0x000000060b0b7c12 */ /* 0x000fe2000f8e3cff */
[----:B------:R-:W-:Y:S07]  /*36a0*/  @P1 BRA `(.L_x_58) ;  /* 0xfffffff800501947 */ /* 0x000fee000383ffff */
[----:B------:R-:W2:Y:S01]  /*36b0*/  S2UR UR4, SR_CgaCtaId ;  /* 0x00000000000479c3 */ /* 0x000ea20000008800 */
[----:B------:R-:W-:Y:S01]  /*36c0*/  ELECT P0, URZ, PT ;  /* 0x0000000000ff782f */ /* 0x000fe20003800000 */
[----:B------:R-:W-:Y:S01]  /*36d0*/  IMAD.MOV.U32 R0, RZ, RZ, 0x1 ;  /* 0x00000001ff007424 */ /* 0x000fe200078e00ff */
[----:B------:R-:W-:Y:S01]  /*36e0*/  UIADD3 UR5, UPT, UPT, UR5, 0xa0, URZ ;  /* 0x000000a005057890 */ /* 0x000fe2000fffe0ff */
[----:B------:R-:W-:Y:S01]  /*36f0*/  SHF.L.U32 R3, R11, 0x1f, RZ ;  /* 0x0000001f0b037819 */ /* 0x000fe200000006ff */
[----:B------:R-:W-:-:S03]  /*3700*/  UMOV UR6, 0x40 ;  /* 0x0000004000067882 */ /* 0x000fc60000000000 */
[----:B------:R-:W-:Y:S01]  /*3710*/  UVIRTCOUNT.DEALLOC.SMPOOL 0x80 ;  /* 0x000000800000784c */ /* 0x000fe20000000000 */
[----:B--2---:R-:W-:Y:S02]  /*3720*/  ULEA UR4, UR4, UR6, 0x18 ;  /* 0x0000000604047291 */ /* 0x004fe4000f8ec0ff */
[----:B------:R-:W-:-:S07]  /*3730*/  ULEA UR6, UR15, UR5, 0x3 ;  /* 0x000000050f067291 */ /* 0x000fce000f8e18ff */
[----:B------:R2:W-:Y:S02]  /*3740*/  @P0 STS.U8 [UR4+0x1c], R0 ;  /* 0x00001c00ff000988 */ /* 0x0005e40008000004 */
[----:B------:R-:W4:Y:S02]  /*3750*/  SYNCS.PHASECHK.TRANS64.TRYWAIT P0, [UR6], R3 ;  /* 0x00000003ff0075a7 */ /* 0x000f240008001106 */
[----:B--2-4-:R-:W-:Y:S05]  /*3760*/  @!P0 BRA `(.L_x_59) ;  /* 0x0000005000608947 */ /* 0x014fea0003800000 */
.L_x_123:
[----:B-1----:R-:W-:-:S04]  /*3770*/  UIADD3 UR7, UPT, UPT, UR15, 0x1, URZ ;  /* 0x000000010f077890 */ /* 0x002fc8000fffe0ff */
[----:B------:R-:W-:-:S04]  /*3780*/  UISETP.NE.AND UP0, UPT, UR7, 0x4, UPT ;  /* 0x000000040700788c */ /* 0x000fc8000bf05270 */
[----:B------:R-:W-:Y:S02]  /*3790*/  USEL UR8, URZ, 0x1, UP0 ;  /* 0x00000001ff087887 */ /* 0x000fe40008000000 */
[----:B------:R-:W-:-:S04]  /*37a0*/  USEL UR7, UR7, URZ, UP0 ;  /* 0x000000ff07077287 */ /* 0x000fc80008000000 */
[----:B------:R-:W-:Y:S01]  /*37b0*/  ULEA UR6, UR7, UR5, 0x3 ;  /* 0x0000000507067291 */ /* 0x000fe2000f8e18ff */
[----:B------:R-:W-:-:S04]  /*37c0*/  LOP3.LUT R2, R11, UR8, RZ, 0x3c, !PT ;  /* 0x000000080b027c12 */ /* 0x000fc8000f8e3cff */
[----:B--2---:R-:W-:-:S04]  /*37d0*/  SHF.L.U32 R3, R2, 0x1f, RZ ;  /* 0x0000001f02037819 */ /* 0x004fc800000006ff */
[----:B------:R-:W1:Y:S02]  /*37e0*/  SYNCS.PHASECHK.TRANS64.TRYWAIT P0, [UR6], R3 ;  /* 0x00000003ff0075a7 */ /* 0x000e640008001106 */
[----:B-1----:R-:W-:Y:S05]  /*37f0*/  @!P0 BRA `(.L_x_60) ;  /* 0x0000005000548947 */ /* 0x002fea0003800000 */
.L_x_125:
        /* <DEDUP_REMOVED lines=9> */
.L_x_127:
[----:B------:R-:W-:-:S04]  /*3890*/  UIADD3 UR7, UPT, UPT, UR7, 0x1, URZ ;  /* 0x0000000107077890 */ /* 0x000fc8000fffe0ff */
[----:B------:R-:W-:-:S04]  /*38a0*/  UISETP.NE.AND UP0, UPT, UR7, 0x4, UPT ;  /* 0x000000040700788c */ /* 0x000fc8000bf05270 */
[----:B------:R-:W-:Y:S02]  /*38b0*/  USEL UR6, URZ, 0x1, UP0 ;  /* 0x00000001ff067887 */ /* 0x000fe40008000000 */
[----:B------:R-:W-:-:S04]  /*38c0*/  USEL UR7, UR7, URZ, UP0 ;  /* 0x000000ff07077287 */ /* 0x000fc80008000000 */
[----:B------:R-:W-:Y:S01]  /*38d0*/  ULEA UR7, UR7, UR5, 0x3 ;  /* 0x0000000507077291 */ /* 0x000fe2000f8e18ff */
[----:B-1----:R-:W-:-:S04]  /*38e0*/  LOP3.LUT R3, R2, UR6, RZ, 0x3c, !PT ;  /* 0x0000000602037c12 */ /* 0x002fc8000f8e3cff */
[----:B------:R-:W-:-:S04]  /*38f0*/  SHF.L.U32 R3, R3, 0x1f, RZ ;  /* 0x0000001f03037819 */ /* 0x000fc800000006ff */
[----:B------:R-:W1:Y:S02]  /*3900*/  SYNCS.PHASECHK.TRANS64.TRYWAIT P0, [UR7], R3 ;  /* 0x00000003ff0075a7 */ /* 0x000e640008001107 */
[----:B-1----:R-:W-:Y:S05]  /*3910*/  @!P0 BRA `(.L_x_62) ;  /* 0x00000050003c8947 */ /* 0x002fea0003800000 */
.L_x_129:
[----:B------:R-:W-:Y:S01]  /*3920*/  NOP ;  /* 0x0000000000007918 */ /* 0x000fe20000000000 */
[----:B-1----:R-:W1:Y:S01]  /*3930*/  LDS R0, [UR4+0x14] ;  /* 0x00001404ff007984 */ /* 0x002e620008000800 */
[----:B------:R-:W-:Y:S01]  /*3940*/  ULOP3.LUT UR6, UR16, 0xffff, URZ, 0xc0, !UPT ;  /* 0x0000ffff10067892 */ /* 0x000fe2000f8ec0ff */
[----:B------:R-:W-:Y:S01]  /*3950*/  UMOV UR8, 0xffff ;  /* 0x0000ffff00087882 */ /* 0x000fe20000000000 */
[----:B------:R-:W-:Y:S02]  /*3960*/  UMOV UR5, 0x1 ;  /* 0x0000000100057882 */ /* 0x000fe40000000000 */
[----:B------:R-:W-:-:S04]  /*3970*/  USHF.R.U32.HI UR6, URZ, 0x5, UR6 ;  /* 0x00000005ff067899 */ /* 0x000fc80008011606 */
[----:B------:R-:W-:Y:S02]  /*3980*/  USHF.L.U32 UR8, UR8, UR6, URZ ;  /* 0x0000000608087299 */ /* 0x000fe400080006ff */
[----:B------:R-:W-:-:S04]  /*3990*/  USHF.L.U32 UR5, UR5, UR6, URZ ;  /* 0x0000000605057299 */ /* 0x000fc800080006ff */
[----:B-1----:R-:W-:-:S04]  /*39a0*/  LOP3.LUT R0, R0, UR8, RZ, 0xc0, !PT ;  /* 0x0000000800007c12 */ /* 0x002fc8000f8ec0ff */
[----:B------:R-:W-:-:S13]  /*39b0*/  ISETP.NE.AND P0, PT, R0, UR8, PT ;  /* 0x0000000800007c0c */ /* 0x000fda000bf05270 */
[----:B------:R-:W-:Y:S05]  /*39c0*/  @P0 BRA `(.L_x_63) ;  /* 0x0000000000580947 */ /* 0x000fea0003800000 */
[----:B------:R-:W1:Y:S02]  /*39d0*/  LDS R0, [UR4+0x18] ;  /* 0x00001804ff007984 */ /* 0x000e640008000800 */
[----:B-1----:R-:W-:-:S04]  /*39e0*/  LOP3.LUT R0, R0, UR5, RZ, 0xc0, !PT ;  /* 0x0000000500007c12 */ /* 0x002fc8000f8ec0ff */
[----:B------:R-:W-:-:S13]  /*39f0*/  ISETP.NE.AND P0, PT, R0, UR5, PT ;  /* 0x0000000500007c0c */ /* 0x000fda000bf05270 */
[----:B------:R-:W-:Y:S05]  /*3a00*/  @P0 BRA `(.L_x_64) ;  /* 0x00000000003c0947 */ /* 0x000fea0003800000 */
[----:B------:R-:W1:Y:S01]  /*3a10*/  S2R R2, SR_LANEID ;  /* 0x0000000000027919 */ /* 0x000e620000000000 */
[----:B------:R-:W-:Y:S01]  /*3a20*/  ULOP3.LUT UR8, URZ, UR8, URZ, 0x33, !UPT ;  /* 0x00000008ff087292 */ /* 0x000fe2000f8e33ff */
[----:B------:R-:W-:Y:S01]  /*3a30*/  LOP3.LUT R4, RZ, UR5, RZ, 0x33, !PT ;  /* 0x00000005ff047c12 */ /* 0x000fe2000f8e33ff */
[----:B------:R-:W-:Y:S02]  /*3a40*/  VOTEU.ANY UR7, UPT, PT ;  /* 0x0000000000077886 */ /* 0x000fe400038e0100 */
[----:B------:R-:W-:Y:S01]  /*3a50*/  UFLO.U32 UR7, UR7 ;  /* 0x00000007000772bd */ /* 0x000fe200080e0000 */
[----:B------:R-:W2:Y:S01]  /*3a60*/  REDUX UR5, R4 ;  /* 0x00000000040573c4 */ /* 0x000ea20000000000 */
[----:B------:R-:W-:-:S06]  /*3a70*/  IMAD.U32 R0, RZ, RZ, UR8 ;  /* 0x00000008ff007e24 */ /* 0x000fcc000f8e00ff */
[----:B------:R4:W-:Y:S01]  /*3a80*/  UTCATOMSWS.AND URZ, UR8 ;  /* 0x0000000800ff79e3 */ /* 0x0009e20008000000 */
[----:B------:R-:W3:Y:S01]  /*3a90*/  REDUX UR6, R0 ;  /* 0x00000000000673c4 */ /* 0x000ee20000000000 */
[----:B-1----:R-:W-:Y:S01]  /*3aa0*/  ISETP.EQ.U32.AND P0, PT, R2, UR7, PT ;  /* 0x0000000702007c0c */ /* 0x002fe2000bf02070 */
[----:B--2---:R-:W-:Y:S01]  /*3ab0*/  IMAD.U32 R2, RZ, RZ, UR5 ;  /* 0x00000005ff027e24 */ /* 0x004fe2000f8e00ff */
[----:B---3--:R-:W-:-:S11]  /*3ac0*/  MOV R3, UR6 ;  /* 0x0000000600037c02 */ /* 0x008fd60008000f00 */
[----:B------:R4:W-:Y:S04]  /*3ad0*/  @P0 ATOMS.AND RZ, [UR4+0x14], R3 ;  /* 0x00001403ffff098c */ /* 0x0009e8000a800004 */
[----:B------:R4:W-:Y:S01]  /*3ae0*/  @P0 ATOMS.AND RZ, [UR4+0x18], R2 ;  /* 0x00001802ffff098c */ /* 0x0009e2000a800004 */
[----:B------:R-:W-:Y:S05]  /*3af0*/  BRA `(.L_x_65) ;  /* 0x0000000000147947 */ /* 0x000fea0003800000 */
.L_x_64:
[----:B------:R-:W-:Y:S02]  /*3b00*/  MOV R2, 0x3b20 ;  /* 0x00003b2000027802 */ /* 0x000fe40000000f00 */
[----:B---3-5:R-:W-:Y:S05]  /*3b10*/  CALL.REL.NOINC `($__internal_0_$__cuda_sm10x_tcgen05_guardrail_trap_col_being_dealloced_not_returned_by_alloc) ;  /* 0x0000005000987944 */ /* 0x028fea0003c00000 */
[----:B------:R-:W-:Y:S05]  /*3b20*/  BRA `(.L_x_65) ;  /* 0x0000000000087947 */ /* 0x000fea0003800000 */
.L_x_63:
[----:B------:R-:W-:Y:S02]  /*3b30*/  MOV R2, 0x3b50 ;  /* 0x00003b5000027802 */ /* 0x000fe40000000f00 */
[----:B---3-5:R-:W-:Y:S05]  /*3b40*/  CALL.REL.NOINC `($__internal_2_$__cuda_sm10x_tcgen05_guardrail_trap_unallocated_columns_being_dealloced) ;  /* 0x0000005000a47944 */ /* 0x028fea0003c00000 */
.L_x_65:
[----:B------:R-:W-:Y:S01]  /*3b50*/  NOP ;  /* 0x0000000000007918 */ /* 0x000fe20000000000 */
[----:B----4-:R-:W-:Y:S05]  /*3b60*/  EXIT ;  /* 0x000000000000794d */ /* 0x010fea0003800000 */
.L_x_47:
[----:B------:R-:W-:-:S09]  /*3b70*/  UISETP.NE.OR UP2, UPT, UR8, 0x3, !UP2 ;  /* 0x000000030800788c */ /* 0x000fd2000d745670 */
[----:B------:R-:W-:Y:S05]  /*3b80*/  BRA.U UP2, `(.L_x_66) ;  /* 0x0000000d02407547 */ /* 0x000fea000b800000 */
[----:B------:R-:W1:Y:S01]  /*3b90*/  LDC R0, c[0x0][0xb30] ;  /* 0x0002cc00ff007b82 */ /* 0x000e620000000800 */
[----:B------:R-:W2:Y:S01]  /*3ba0*/  LDCU.64 UR8, c[0x0][0x888] ;  /* 0x00011100ff0877ac */ /* 0x000ea20008000a00 */
[----:B------:R-:W-:Y:S02]  /*3bb0*/  HFMA2 R29, -RZ, RZ, 0, 0 ;  /* 0x00000000ff1d7431 */ /* 0x000fe400000001ff */
[----:B------:R-:W-:Y:S01]  /*3bc0*/  IMAD.MOV.U32 R31, RZ, RZ, 0x1 ;  /* 0x00000001ff1f7424 */ /* 0x000fe200078e00ff */
[----:B------:R-:W-:Y:S01]  /*3bd0*/  MOV R23, 0x2000 ;  /* 0x0000200000177802 */ /* 0x000fe20000000f00 */
[----:B------:R-:W4:Y:S01]  /*3be0*/  LDCU.64 UR4, c[0x0][0x890] ;  /* 0x00011200ff0477ac */ /* 0x000f220008000a00 */
[----:B------:R-:W-:Y:S01]  /*3bf0*/  IMAD.MOV.U32 R30, RZ, RZ, RZ ;  /* 0x000000ffff1e7224 */ /* 0x000fe200078e00ff */
[----:B------:R-:W3:Y:S01]  /*3c00*/  LDC R19, c[0x0][0x370] ;  /* 0x0000dc00ff137b82 */ /* 0x000ee20000000800 */
[----:B------:R-:W-:Y:S01]  /*3c10*/  UMOV UR7, 0x400 ;  /* 0x0000040000077882 */ /* 0x000fe20000000000 */
[----:B------:R-:W-:-:S02]  /*3c20*/  UPLOP3.LUT UP1, UPT, UPT, UPT, UPT, 0x40, 0x4 ;  /* 0x000000000004789c */ /* 0x000fc40003f2e870 */
[----:B------:R-:W-:-:S04]  /*3c30*/  ULEA UR7, UR37, UR7, 0x18 ;  /* 0x0000000725077291 */ /* 0x000fc8000f8ec0ff */
[----:B------:R-:W3:Y:S01]  /*3c40*/  LDC R2, c[0x0][0xb0c] ;  /* 0x0002c300ff027b82 */ /* 0x000ee20000000800 */
[----:B------:R-:W-:Y:S02]  /*3c50*/  UIADD3 UR13, UPT, UPT, UR7, 0x38, URZ ;  /* 0x00000038070d7890 */ /* 0x000fe4000fffe0ff */
[----:B--2---:R-:W-:Y:S02]  /*3c60*/  UISETP.NE.U32.AND UP2, UPT, UR8, URZ, UPT ;  /* 0x000000ff0800728c */ /* 0x004fe4000bf45070 */
[----:B------:R-:W-:Y:S02]  /*3c70*/  UIADD3 UR17, UPT, UPT, UR7, 0x30, URZ ;  /* 0x0000003007117890 */ /* 0x000fe4000fffe0ff */
[----:B----4-:R-:W-:Y:S01]  /*3c80*/  UISETP.NE.U32.AND UP3, UPT, UR4, URZ, UPT ;  /* 0x000000ff0400728c */ /* 0x010fe2000bf65070 */
[----:B------:R-:W2:Y:S01]  /*3c90*/  LDC R18, c[0x0][0xb20] ;  /* 0x0002c800ff127b82 */ /* 0x000ea20000000800 */
[----:B-1----:R-:W-:Y:S01]  /*3ca0*/  ISETP.NE.AND P1, PT, R0, 0x1, PT ;  /* 0x000000010000780c */ /* 0x002fe20003f25270 */
[----:B------:R-:W-:-:S02]  /*3cb0*/  UISETP.NE.AND.EX UP2, UPT, UR9, URZ, UPT, UP2 ;  /* 0x000000ff0900728c */ /* 0x000fc4000bf45320 */
[----:B------:R-:W-:Y:S02]  /*3cc0*/  UPRMT UR13, UR37, 0x654, UR13 ;  /* 0x00000654250d7896 */ /* 0x000fe4000800000d */
[----:B------:R-:W-:Y:S02]  /*3cd0*/  UISETP.NE.AND.EX UP3, UPT, UR5, URZ, UPT, UP3 ;  /* 0x000000ff0500728c */ /* 0x000fe4000bf65330 */
[----:B------:R-:W1:Y:S08]  /*3ce0*/  LDC.64 R32, c[0x0][0x348] ;  /* 0x0000d200ff207b82 */ /* 0x000e700000000a00 */
[----:B------:R-:W4:Y:S08]  /*3cf0*/  LDC.64 R16, c[0x0][0xb10] ;  /* 0x0002c400ff107b82 */ /* 0x000f300000000a00 */
[----:B------:R-:W1:Y:S08]  /*3d00*/  LDC.64 R6, c[0x0][0xb18] ;  /* 0x0002c600ff067b82 */ /* 0x000e700000000a00 */
[----:B------:R-:W1:Y:S08]  /*3d10*/  LDC.64 R4, c[0x0][0xb28] ;  /* 0x0002ca00ff047b82 */ /* 0x000e700000000a00 */
[----:B--23--:R-:W1:Y:S02]  /*3d20*/  LDC R22, c[0x0][0x374] ;  /* 0x0000dd00ff167b82 */ /* 0x00ce640000000800 */
.L_x_75:
[C---:B------:R-:W-:Y:S02]  /*3d30*/  LEA R0, R30.reuse, UR7, 0x3 ;  /* 0x000000071e007c11 */ /* 0x040fe4000f8e18ff */
[----:B------:R-:W-:Y:S02]  /*3d40*/  SHF.L.U32 R3, R29, 0x1f, RZ ;  /* 0x0000001f1d037819 */ /* 0x000fe400000006ff */
[----:B------:R-:W-:Y:S02]  /*3d50*/  LEA R24, R30, UR7, 0x4 ;  /* 0x000000071e187c11 */ /* 0x000fe4000f8e20ff */
[----:B--2---:R-:W2:Y:S02]  /*3d60*/  SYNCS.PHASECHK.TRANS64.TRYWAIT P0, [R0+URZ+0x60], R3 ;  /* 0x00006003000075a7 */ /* 0x004ea400080011ff */
[----:B--2---:R-:W-:Y:S05]  /*3d70*/  @!P0 BRA `(.L_x_67) ;  /* 0x0000004c003c8947 */ /* 0x004fea0003800000 */
.L_x_130:
[----:B------:R-:W-:Y:S01]  /*3d80*/  ISETP.GE.AND P0, PT, R72, 0x1, PT ;  /* 0x000000014800780c */ /* 0x000fe20003f06270 */
[----:B------:R-:W3:Y:S01]  /*3d90*/  LDS.128 R24, [R24+0xf0] ;  /* 0x0000f00018187984 */ /* 0x000ee20000000c00 */
[----:B--2---:R-:W-:Y:S01]  /*3da0*/  VIADD R0, R0, 0x70 ;  /* 0x0000007000007836 */ /* 0x004fe20000000000 */
[----:B------:R-:W-:Y:S01]  /*3db0*/  @!PT LDS RZ, [RZ] ;  /* 0x00000000fffff984 */ /* 0x000fe20000000800 */
[----:B------:R-:W-:Y:S01]  /*3dc0*/  @!PT LDS RZ, [RZ] ;  /* 0x00000000fffff984 */ /* 0x000fe20000000800 */
[----:B------:R-:W-:Y:S01]  /*3dd0*/  @!PT LDS RZ, [RZ] ;  /* 0x00000000fffff984 */ /* 0x000fe20000000800 */
[----:B------:R-:W-:Y:S01]  /*3de0*/  @!PT LDS RZ, [RZ] ;  /* 0x00000000fffff984 */ /* 0x000fe20000000800 */
[----:B------:R2:W-:Y:S06]  /*3df0*/  MEMBAR.ALL.CTA ;  /* 0x0000000000007992 */ /* 0x0005ec0000008000 */
[----:B--2---:R-:W2:Y:S01]  /*3e00*/  FENCE.VIEW.ASYNC.S ;  /* 0x00000000000073c6 */ /* 0x004ea20000000000 */
[----:B------:R-:W-:Y:S04]  /*3e10*/  PRMT R0, RZ, 0x654, R0 ;  /* 0x00000654ff007816 */ /* 0x000fe80000000000 */
[----:B--2---:R2:W-:Y:S01]  /*3e20*/  SYNCS.ARRIVE.TRANS64.RED.A1T0 RZ, [R0+URZ], RZ ;  /* 0x000000ff00ff79a7 */ /* 0x0045e200081004ff */
[----:B---3--:R-:W-:Y:S11]  /*3e30*/  LOP3.LUT P3, RZ, R26, 0x1, RZ, 0xc0, !PT ;  /* 0x000000011aff7812 */ /* 0x008ff6000786c0ff */
[----:B------:R-:W-:Y:S02]  /*3e40*/  @!UPT UIADD3 URZ, UPT, UPT, URZ, URZ, URZ ;  /* 0x000000fffffff290 */ /* 0x000fe4000fffe0ff */
[----:B------:R-:W-:Y:S02]  /*3e50*/  @P3 MOV R13, R24 ;  /* 0x00000018000d3202 */ /* 0x000fe40000000f00 */
[----:B------:R-:W-:Y:S01]  /*3e60*/  @P3 LOP3.LUT R8, R25, 0xffff, RZ, 0xc0, !PT ;  /* 0x0000ffff19083812 */ /* 0x000fe200078ec0ff */
[----:B--2---:R-:W-:Y:S06]  /*3e70*/  @!P0 BRA `(.L_x_68) ;  /* 0x0000000000a48947 */ /* 0x004fec0003800000 */
[----:B-1----:R-:W-:Y:S01]  /*3e80*/  IMAD.HI.U32 R35, R22, R7, RZ ;  /* 0x0000000716237227 */ /* 0x002fe200078e00ff */
[----:B------:R-:W-:Y:S02]  /*3e90*/  ISETP.NE.AND P0, PT, R6, 0x1, PT ;  /* 0x000000010600780c */ /* 0x000fe40003f05270 */
[----:B------:R-:W-:Y:S01]  /*3ea0*/  ISETP.NE.AND P2, PT, R72, 0x1, PT ;  /* 0x000000014800780c */ /* 0x000fe20003f45270 */
[----:B----4-:R-:W-:Y:S01]  /*3eb0*/  IMAD.HI.U32 R34, R19, R16, RZ ;  /* 0x0000001013227227 */ /* 0x010fe200078e00ff */
[----:B------:R-:W-:Y:S02]  /*3ec0*/  SHF.R.U32.HI R35, RZ, R18, R35 ;  /* 0x00000012ff237219 */ /* 0x000fe40000011623 */
[----:B------:R-:W-:Y:S01]  /*3ed0*/  ISETP.NE.AND P4, PT, R2, 0x1, PT ;  /* 0x000000010200780c */ /* 0x000fe20003f85270 */
[----:B------:R-:W-:Y:S01]  /*3ee0*/  IMAD.HI.U32 R36, R13, R16, RZ ;  /* 0x000000100d247227 */ /* 0x000fe200078e00ff */
[----:B------:R-:W-:Y:S02]  /*3ef0*/  SHF.R.U32.HI R34, RZ, R17, R34 ;  /* 0x00000011ff227219 */ /* 0x000fe40000011622 */
[----:B------:R-:W-:Y:S01]  /*3f00*/  SEL R3, R22, R35, !P0 ;  /* 0x0000002316037207 */ /* 0x000fe20004000000 */
[C---:B------:R-:W-:Y:S01]  /*3f10*/  IMAD.HI.U32 R35, R8.reuse, R7, RZ ;  /* 0x0000000708237227 */ /* 0x040fe200078e00ff */
[----:B------:R-:W-:Y:S02]  /*3f20*/  SEL R11, R19, R34, !P4 ;  /* 0x00000022130b7207 */ /* 0x000fe40006000000 */
[----:B------:R-:W-:Y:S01]  /*3f30*/  SHF.R.U32.HI R36, RZ, R17, R36 ;  /* 0x00000011ff247219 */ /* 0x000fe20000011624 */
[----:B------:R-:W-:Y:S01]  /*3f40*/  IMAD.HI.U32 R38, R3, R4, RZ ;  /* 0x0000000403267227 */ /* 0x000fe200078e00ff */
[----:B------:R-:W-:Y:S03]  /*3f50*/  SHF.R.U32.HI R35, RZ, R18, R35 ;  /* 0x00000012ff237219 */ /* 0x000fe60000011623 */
[----:B------:R-:W-:Y:S01]  /*3f60*/  IMAD.HI.U32 R34, R11, R4, RZ ;  /* 0x000000040b227227 */ /* 0x000fe200078e00ff */
[----:B------:R-:W-:Y:S02]  /*3f70*/  @P2 SHF.R.U32.HI R3, RZ, R5, R38 ;  /* 0x00000005ff032219 */ /* 0x000fe40000011626 */
[----:B------:R-:W-:Y:S02]  /*3f80*/  SEL R9, R8, R35, !P0 ;  /* 0x0000002308097207 */ /* 0x000fe40004000000 */
[----:B------:R-:W-:Y:S01]  /*3f90*/  @P2 SHF.R.U32.HI R11, RZ, R5, R34 ;  /* 0x00000005ff0b2219 */ /* 0x000fe20000011622 */
[C---:B------:R-:W-:Y:S01]  /*3fa0*/  IMAD R10, R72.reuse, R3, RZ ;  /* 0x00000003480a7224 */ /* 0x040fe200078e02ff */
[----:B------:R-:W-:Y:S01]  /*3fb0*/  SEL R3, R13, R36, !P4 ;  /* 0x000000240d037207 */ /* 0x000fe20006000000 */
[C---:B------:R-:W-:Y:S03]  /*3fc0*/  IMAD.HI.U32 R14, R9.reuse, R4, RZ ;  /* 0x00000004090e7227 */ /* 0x040fe600078e00ff */
[----:B------:R-:W-:Y:S01]  /*3fd0*/  ISETP.GE.AND P0, PT, R9, R10, PT ;  /* 0x0000000a0900720c */ /* 0x000fe20003f06270 */
[C---:B------:R-:W-:Y:S01]  /*3fe0*/  IMAD R12, R72.reuse, R11, RZ ;  /* 0x0000000b480c7224 */ /* 0x040fe200078e02ff */
[-C--:B------:R-:W-:Y:S04]  /*3ff0*/  SHF.R.U32.HI R14, RZ, R5.reuse, R14 ;  /* 0x00000005ff0e7219 */ /* 0x080fe8000001160e */
[----:B------:R-:W-:Y:S02]  /*4000*/  ISETP.GE.OR P0, PT, R3, R12, P0 ;  /* 0x0000000c0300720c */ /* 0x000fe40000706670 */
[----:B------:R-:W-:Y:S05]  /*4010*/  SEL R15, R9, R14, !P2 ;  /* 0x0000000e090f7207 */ /* 0x000fea0005000000 */
[----:B------:R-:W-:Y:S04]  /*4020*/  IMAD.MOV R14, RZ, RZ, -R15 ;  /* 0x000000ffff0e7224 */ /* 0x000fe800078e0a0f */
[----:B------:R-:W-:Y:S02]  /*4030*/  IMAD R14, R72, R14, R9 ;  /* 0x0000000e480e7224 */ /* 0x000fe400078e0209 */
[C---:B------:R-:W-:Y:S05]  /*4040*/  @!P0 IMAD.HI.U32 R10, R3.reuse, R4, RZ ;  /* 0x00000004030a8227 */ /* 0x040fea00078e00ff */
[----:B------:R-:W-:Y:S04]  /*4050*/  @!P0 SHF.R.U32.HI R10, RZ, R5, R10 ;  /* 0x00000005ff0a8219 */ /* 0x000fe8000001160a */
[----:B------:R-:W-:Y:S01]  /*4060*/  @!P0 SEL R0, R3, R10, !P2 ;  /* 0x0000000a03008207 */ /* 0x000fe20005000000 */
[----:B------:R-:W-:Y:S03]  /*4070*/  IMAD.MOV R10, RZ, RZ, -R3 ;  /* 0x000000ffff0a7224 */ /* 0x000fe600078e0a03 */
[----:B------:R-:W-:Y:S01]  /*4080*/  @!P0 IADD3 R15, PT, PT, R15, -R0, RZ ;  /* 0x800000000f0f8210 */ /* 0x000fe20007ffe0ff */
[----:B------:R-:W-:Y:S01]  /*4090*/  @!P0 IMAD R0, R11, R14, R0 ;  /* 0x0000000e0b008224 */ /* 0x000fe200078e0200 */
[----:B------:R-:W-:Y:S01]  /*40a0*/  IADD3 R11, PT, PT, -R9, RZ, RZ ;  /* 0x000000ff090b7210 */ /* 0x000fe20007ffe1ff */
[----:B------:R-:W-:Y:S02]  /*40b0*/  IMAD R13, R2, R10, R13 ;  /* 0x0000000a020d7224 */ /* 0x000fe400078e020d */
[----:B------:R-:W-:Y:S02]  /*40c0*/  @!P0 IMAD R9, R15, R72, R3 ;  /* 0x000000480f098224 */ /* 0x000fe400078e0203 */
[----:B------:R-:W-:Y:S02]  /*40d0*/  @!P0 IMAD.MOV.U32 R3, RZ, RZ, R0 ;  /* 0x000000ffff038224 */ /* 0x000fe400078e0000 */
[----:B------:R-:W-:Y:S02]  /*40e0*/  IMAD R8, R6, R11, R8 ;  /* 0x0000000b06087224 */ /* 0x000fe400078e0208 */
[----:B------:R-:W-:Y:S02]  /*40f0*/  IMAD R13, R3, R2, R13 ;  /* 0x00000002030d7224 */ /* 0x000fe400078e020d */
[----:B------:R-:W-:Y:S02]  /*4100*/  IMAD R8, R9, R6, R8 ;  /* 0x0000000609087224 */ /* 0x000fe400078e0208 */
.L_x_68:
[----:B------:R-:W-:Y:S05]  /*4110*/  BRA.U UP1, `(.L_x_69) ;  /* 0x0000000101107547 */ /* 0x000fea000b800000 */
[----:B------:R-:W-:Y:S04]  /*4120*/  MOV R0, UR6 ;  /* 0x0000000600007c02 */ /* 0x000fe80008000f00 */
[----:B------:R-:W-:Y:S04]  /*4130*/  SHF.L.U32 R3, R0, 0x1f, RZ ;  /* 0x0000001f00037819 */ /* 0x000fe800000006ff */
[----:B------:R-:W2:Y:S02]  /*4140*/  SYNCS.PHASECHK.TRANS64.TRYWAIT P0, [UR7+0x58], R3 ;  /* 0x00005803ff0075a7 */ /* 0x000ea40008001107 */
[----:B--2---:R-:W-:Y:S05]  /*4150*/  @!P0 BRA `(.L_x_70) ;  /* 0x0000004800588947 */ /* 0x004fea0003800000 */
.L_x_69:
[----:B------:R-:W-:Y:S02]  /*4160*/  R2UR UR19, R21 ;  /* 0x00000000151372ca */ /* 0x000fe400000e0000 */
[----:B------:R-:W-:Y:S02]  /*4170*/  R2UR UR18, R20 ;  /* 0x00000000141272ca */ /* 0x000fe400000e0000 */
[----:B------:R-:W-:Y:S02]  /*4180*/  ISETP.NE.U32.AND P2, PT, RZ, UR4, PT ;  /* 0x00000004ff007c0c */ /* 0x000fe4000bf45070 */
[----:B------:R-:W-:Y:S02]  /*4190*/  SHF.L.U32 R12, R31, 0x1f, RZ ;  /* 0x0000001f1f0c7819 */ /* 0x000fe400000006ff */
[----:B------:R-:W-:Y:S05]  /*41a0*/  ISETP.NE.AND.EX P2, PT, RZ, UR5, PT, P2 ;  /* 0x00000005ff007c0c */ /* 0x000fea000bf45320 */
[----:B------:R-:W-:Y:S02]  /*41b0*/  USHF.L.U32 UR19, UR19, 0x7, URZ ;  /* 0x0000000713137899 */ /* 0x000fe400080006ff */
[----:B------:R-:W-:Y:S01]  /*41c0*/  USHF.L.U32 UR18, UR18, 0x7, URZ ;  /* 0x0000000712127899 */ /* 0x000fe200080006ff */
[----:B------:R-:W-:Y:S11]  /*41d0*/  BRA.U !UP3, `(.L_x_71) ;  /* 0x000000010b347547 */ /* 0x000ff6000b800000 */
[----:B------:R-:W-:Y:S01]  /*41e0*/  UPLOP3.LUT UP0, UPT, UPT, UPT, UP2, 0x80, 0x8 ;  /* 0x000000000008789c */ /* 0x000fe20003f0f020 */
[----:B--2---:R-:W-:Y:S02]  /*41f0*/  HFMA2 R0, -RZ, RZ, 0, 5.9604644775390625e-08 ;  /* 0x00000001ff007431 */ /* 0x004fe400000001ff */
[----:B------:R-:W-:Y:S03]  /*4200*/  IMAD.MOV.U32 R171, RZ, RZ, 0x1 ;  /* 0x00000001ffab7424 */ /* 0x000fe600078e00ff */
[----:B------:R-:W-:Y:S05]  /*4210*/  PLOP3.LUT P0, PT, PT, PT, UP0, 0x80, 0x8 ;  /* 0x000000000008781c */ /* 0x000fea0003f0f008 */
[----:B------:R-:W2:Y:S01]  /*4220*/  @UP0 LDCU.64 UR10, c[0x0][0x888] ;  /* 0x00011100ff0a07ac */ /* 0x000ea20008000a00 */
[----:B------:R-:W-:Y:S07]  /*4230*/  @UP0 UIMAD UR8, UR36, UR4, URZ ;  /* 0x00000004240802a4 */ /* 0x000fee000f8e02ff */
[----:B------:R-:W-:Y:S01]  /*4240*/  @!P0 PRMT R171, R0, 0x7610, R171 ;  /* 0x0000761000ab8816 */ /* 0x000fe200000000ab */
[----:B--2---:R-:W-:Y:S03]  /*4250*/  @UP0 UIMAD.WIDE UR10, UR8, 0x4, UR10 ;  /* 0x00000004080a08a5 */ /* 0x004fe6000f8e020a */
[----:B------:R-:W2:Y:S03]  /*4260*/  @!UP0 LDCU UR8, c[0x0][0x880] ;  /* 0x00011000ff0887ac */ /* 0x000ea60008000800 */
[----:B------:R-:W-:Y:S01]  /*4270*/  IMAD.U32 R10, RZ, RZ, UR10 ;  /* 0x0000000aff0a7e24 */ /* 0x000fe2000f8e00ff */
[----:B------:R-:W-:Y:S05]  /*4280*/  MOV R11, UR11 ;  /* 0x0000000b000b7c02 */ /* 0x000fea0008000f00 */
[----:B-----5:R3:W5:Y:S02]  /*4290*/  @P0 LDG.E R81, desc[UR46][R10.64] ;  /* 0x0000002e0a510981 */ /* 0x020764000c1e1900 */
[----:B--23--:R-:W-:Y:S07]  /*42a0*/  @!P0 IMAD.U32 R81, RZ, RZ, UR8 ;  /* 0x00000008ff518e24 */ /* 0x00cfee000f8e00ff */
.L_x_71:
[----:B-----5:R-:W-:Y:S01]  /*42b0*/  @!P2 FSETP.EQ.AND P0, PT, R81, RZ, PT ;  /* 0x000000ff5100a20b */ /* 0x020fe20003f02000 */
[----:B------:R-:W-:Y:S01]  /*42c0*/  @!UPT UIADD3 URZ, UPT, UPT, URZ, URZ, URZ ;  /* 0x000000fffffff290 */ /* 0x000fe2000fffe0ff */
[----:B------:R-:W-:Y:S11]  /*42d0*/  @!P2 BRA `(.L_x_72) ;  /* 0x000000000014a947 */ /* 0x000ff60003800000 */
[----:B------:R-:W-:Y:S02]  /*42e0*/  LOP3.LUT P2, RZ, R171, 0xff, RZ, 0xc0, !PT ;  /* 0x000000ffabff7812 */ /* 0x000fe4000784c0ff */
[----:B------:R-:W-:Y:S04]  /*42f0*/  PLOP3.LUT P0, PT, PT, PT, UP0, 0x80, 0x8 ;  /* 0x000000000008781c */ /* 0x000fe80003f0f008 */
[----:B------:R-:W-:Y:S07]  /*4300*/  PLOP3.LUT P0, PT, P0, PT, PT, 0x8, 0x80 ;  /* 0x000000000080781c */ /* 0x000fee000070e170 */
[----:B------:R-:W-:Y:S11]  /*4310*/  @P2 FSETP.EQ.AND P0, PT, R81, RZ, PT ;  /* 0x000000ff5100220b */ /* 0x000ff60003f02000 */
[----:B------:R-:W-:Y:S02]  /*4320*/  @!UPT UIADD3 URZ, UPT, UPT, URZ, URZ, URZ ;  /* 0x000000fffffff290 */ /* 0x000fe4000fffe0ff */
.L_x_72:
[----:B------:R-:W3:Y:S01]  /*4330*/  SYNCS.PHASECHK.TRANS64.TRYWAIT P2, [UR7+0x40], R12 ;  /* 0x0000400cff0075a7 */ /* 0x000ee20008041107 */
[----:B------:R-:W-:Y:S04]  /*4340*/  ELECT P4, URZ, PT ;  /* 0x0000000000ff782f */ /* 0x000fe80003880000 */
[----:B------:R-:W-:Y:S11]  /*4350*/  PLOP3.LUT P4, PT, P0, P4, PT, 0xf2, 0x2f ;  /* 0x00000000002f781c */ /* 0x000ff60000789e72 */
[----:B------:R-:W-:Y:S02]  /*4360*/  @!UPT UIADD3 URZ, UPT, UPT, URZ, URZ, URZ ;  /* 0x000000fffffff290 */ /* 0x000fe4000fffe0ff */
[----:B-1----:R-:W-:Y:S05]  /*4370*/  @!P4 IADD3 R21, P0, PT, R32, 0x580, RZ ;  /* 0x000005802015c810 */ /* 0x002fea0007f1e0ff */
[----:B------:R-:W-:Y:S01]  /*4380*/  @!P4 IMAD.X R20, RZ, RZ, R33, P0 ;  /* 0x000000ffff14c224 */ /* 0x000fe200000e0621 */
[----:B---3--:R-:W-:Y:S07]  /*4390*/  @!P2 BRA `(.L_x_73) ;  /* 0x0000004400e0a947 */ /* 0x008fee0003800000 */
.L_x_133:
[----:B------:R-:W3:Y:S01]  /*43a0*/  LDC.64 R14, c[0x0][0xb10] ;  /* 0x0002c400ff0e7b82 */ /* 0x000ee20000000a00 */
[----:B------:R-:W-:Y:S01]  /*43b0*/  @!P4 R2UR UR8, R20 ;  /* 0x000000001408c2ca */ /* 0x000fe200000e0000 */
[----:B------:R-:W-:Y:S01]  /*43c0*/  VOTEU.ALL UP1, P4 ;  /* 0x0000000000ff7886 */ /* 0x000fe20002020000 */
[----:B------:R-:W-:Y:S01]  /*43d0*/  @!P4 R2UR UR9, R21 ;  /* 0x000000001509c2ca */ /* 0x000fe200000e0000 */
[----:B------:R-:W-:Y:S01]  /*43e0*/  UMOV UR10, 0x0 ;  /* 0x00000000000a7882 */ /* 0x000fe20000000000 */
[----:B------:R-:W-:Y:S03]  /*43f0*/  UMOV UR11, 0x10000000 ;  /* 0x10000000000b7882 */ /* 0x000fe60000000000 */
[----:B------:R-:W5:Y:S01]  /*4400*/  LDC.64 R10, c[0x0][0xb18] ;  /* 0x0002c600ff0a7b82 */ /* 0x000f620000000a00 */
[----:B------:R-:W-:Y:S01]  /*4410*/  @!UP1 UIADD3 UR16, UPT, UPT, UR7, 0x200, URZ ;  /* 0x0000020007109890 */ /* 0x000fe2000fffe0ff */
[----:B------:R-:W-:Y:S01]  /*4420*/  @P3 SHF.R.U32.HI R28, RZ, 0x10, R25 ;  /* 0x00000010ff1c3819 */ /* 0x000fe20000011619 */
[----:B------:R-:W-:Y:S01]  /*4430*/  VOTEU.ALL UP1, P4 ;  /* 0x0000000000ff7886 */ /* 0x000fe20002020000 */
[----:B------:R-:W-:Y:S01]  /*4440*/  UMOV UR20, UR36 ;  /* 0x0000002400147c82 */ /* 0x000fe20008000000 */
[----:B------:R-:W-:Y:S03]  /*4450*/  VIADD R30, R30, 0x1 ;  /* 0x000000011e1e7836 */ /* 0x000fe60000000000 */
[----:B--2---:R-:W2:Y:S01]  /*4460*/  @!P1 LDC R0, c[0x0][0xb20] ;  /* 0x0002c800ff009b82 */ /* 0x004ea20000000800 */
[----:B------:R-:W-:Y:S01]  /*4470*/  IMAD.U32 R21, RZ, RZ, UR8 ;  /* 0x00000008ff157e24 */ /* 0x000fe2000f8e00ff */
[----:B------:R-:W-:Y:S06]  /*4480*/  UPRMT UR8, UR37, 0x654, UR17 ;  /* 0x0000065425087896 */ /* 0x000fec0008000011 */
[----:B-1----:R-:W1:Y:S01]  /*4490*/  @!P1 LDC R3, c[0x0][0xb0c] ;  /* 0x0002c300ff039b82 */ /* 0x002e620000000800 */
[----:B------:R-:W-:Y:S01]  /*44a0*/  IMAD.U32 R20, RZ, RZ, UR9 ;  /* 0x00000009ff147e24 */ /* 0x000fe2000f8e00ff */
[----:B------:R-:W-:Y:S04]  /*44b0*/  @!P4 R2UR UR15, R21 ;  /* 0x00000000150fc2ca */ /* 0x000fe800000e0000 */
[----:B------:R-:W-:Y:S01]  /*44c0*/  @!P4 R2UR UR14, R20 ;  /* 0x00000000140ec2ca */ /* 0x000fe200000e0000 */
[----:B------:R-:W-:Y:S11]  /*44d0*/  @!P4 IMAD.MOV.U32 R20, RZ, RZ, 0x2000 ;  /* 0x00002000ff14c424 */ /* 0x000ff600078e00ff */
[----:B------:R-:W-:Y:S01]  /*44e0*/  @!UPT UIADD3 URZ, UPT, UPT, URZ, URZ, URZ ;  /* 0x000000fffffff290 */ /* 0x000fe2000fffe0ff */
[----:B------:R1:W-:Y:S01]  /*44f0*/  @!UP1 UTMALDG.3D [UR16], [UR14], desc[UR10] ;  /* 0x00000a100e0095b4 */ /* 0x0003e20008011000 */
[----:B------:R1:W-:Y:S02]  /*4500*/  @!P4 SYNCS.ARRIVE.TRANS64.RED.A0TR RZ, [UR7+0x30], R20 ;  /* 0x00003014ffffc9a7 */ /* 0x0003e40008300407 */
[----:B-1----:R-:W-:Y:S01]  /*4510*/  @!P1 ISETP.NE.AND P2, PT, R3, 0x1, PT ;  /* 0x000000010300980c */ /* 0x002fe20003f45270 */
[C---:B---3--:R-:W-:Y:S01]  /*4520*/  @!P1 IMAD.HI.U32 R14, R13.reuse, R14, RZ ;  /* 0x0000000e0d0e9227 */ /* 0x048fe200078e00ff */
[----:B-----5:R-:W-:Y:S03]  /*4530*/  @!P1 ISETP.NE.AND P0, PT, R10, 0x1, PT ;  /* 0x000000010a00980c */ /* 0x020fe60003f05270 */
[C---:B------:R-:W-:Y:S01]  /*4540*/  @!P1 IMAD.HI.U32 R11, R8.reuse, R11, RZ ;  /* 0x0000000b080b9227 */ /* 0x040fe200078e00ff */
[----:B------:R-:W-:Y:S04]  /*4550*/  @!P1 SHF.R.U32.HI R14, RZ, R15, R14 ;  /* 0x0000000fff0e9219 */ /* 0x000fe8000001160e */
[----:B--2---:R-:W-:Y:S01]  /*4560*/  @!P1 SHF.R.U32.HI R9, RZ, R0, R11 ;  /* 0x00000000ff099219 */ /* 0x004fe2000001160b */
[----:B------:R-:W-:Y:S01]  /*4570*/  SYNCS.ARRIVE.TRANS64.RED.A1T0 RZ, [UR8], RZ ;  /* 0x000000ffffff79a7 */ /* 0x000fe20008100408 */
[----:B------:R-:W-:Y:S02]  /*4580*/  @!P1 SEL R14, R13, R14, !P2 ;  /* 0x0000000e0d0e9207 */ /* 0x000fe40005000000 */
[----:B------:R-:W-:Y:S01]  /*4590*/  @!P1 SEL R9, R8, R9, !P0 ;  /* 0x0000000908099207 */ /* 0x000fe20004000000 */
[----:B------:R-:W1:Y:S04]  /*45a0*/  SYNCS.PHASECHK.TRANS64.TRYWAIT P5, [UR7+0x48], R12 ;  /* 0x0000480cff0075a7 */ /* 0x000e6800080a1107 */
[----:B------:R-:W-:Y:S02]  /*45b0*/  @!P1 IMAD.IADD R0, R9, 0x1, -R14 ;  /* 0x0000000109009824 */ /* 0x000fe400078e0a0e */
[----:B------:R-:W-:Y:S02]  /*45c0*/  @!P1 IMAD.IADD R9, R14, 0x1, -R9 ;  /* 0x000000010e099824 */ /* 0x000fe400078e0a09 */
[----:B------:R-:W-:Y:S02]  /*45d0*/  @!P1 IMAD R13, R0, R3, R13 ;  /* 0x00000003000d9224 */ /* 0x000fe400078e020d */
[----:B------:R-:W-:Y:S01]  /*45e0*/  @!P1 IMAD R8, R9, R10, R8 ;  /* 0x0000000a09089224 */ /* 0x000fe200078e0208 */
[----:B-1----:R-:W-:Y:S06]  /*45f0*/  @!P5 BRA `(.L_x_74) ;  /* 0x000000440060d947 */ /* 0x002fec0003800000 */
.L_x_135:
[----:B-1----:R-:W-:Y:S01]  /*4600*/  @!P4 IADD3 R3, P0, PT, R32, 0x580, RZ ;  /* 0x000005802003c810 */ /* 0x002fe20007f1e0ff */
[----:B------:R-:W-:Y:S01]  /*4610*/  VOTEU.ALL UP1, P4 ;  /* 0x0000000000ff7886 */ /* 0x000fe20002020000 */
[----:B------:R-:W-:Y:S01]  /*4620*/  UMOV UR20, 0x0 ;  /* 0x0000000000147882 */ /* 0x000fe20000000000 */
[----:B------:R-:W-:Y:S01]  /*4630*/  UMOV UR21, 0x10000000 ;  /* 0x1000000000157882 */ /* 0x000fe20000000000 */
[----:B------:R-:W-:Y:S01]  /*4640*/  @!P4 R2UR UR9, R3 ;  /* 0x000000000309c2ca */ /* 0x000fe200000e0000 */
[----:B------:R-:W-:Y:S01]  /*4650*/  @!P4 IMAD.X R0, RZ, RZ, R33, P0 ;  /* 0x000000ffff00c224 */ /* 0x000fe200000e0621 */
[----:B------:R-:W-:Y:S01]  /*4660*/  @!UP1 UIADD3 UR10, UPT, UPT, UR18, 0x40, URZ ;  /* 0x00000040120a9890 */ /* 0x000fe2000fffe0ff */
[----:B------:R-:W-:Y:S01]  /*4670*/  ISETP.NE.AND P0, PT, R30, 0x2, PT ;  /* 0x000000021e00780c */ /* 0x000fe20003f05270 */
[----:B------:R-:W-:Y:S01]  /*4680*/  UMOV UR11, UR19 ;  /* 0x00000013000b7c82 */ /* 0x000fe20008000000 */
[----:B------:R-:W-:Y:S01]  /*4690*/  UMOV UR12, UR36 ;  /* 0x00000024000c7c82 */ /* 0x000fe20008000000 */
[----:B------:R-:W-:Y:S01]  /*46a0*/  @!P4 R2UR UR8, R0 ;  /* 0x000000000008c2ca */ /* 0x000fe200000e0000 */
[----:B------:R-:W-:Y:S01]  /*46b0*/  IMAD.IADD R20, R8, 0x1, R147 ;  /* 0x0000000108147824 */ /* 0x000fe200078e0293 */
[----:B------:R-:W-:Y:S01]  /*46c0*/  @P3 R2UR UR36, R28 ;  /* 0x000000001c2432ca */ /* 0x000fe200000e0000 */
[----:B------:R-:W-:Y:S01]  /*46d0*/  IMAD.IADD R21, R13, 0x1, R170 ;  /* 0x000000010d157824 */ /* 0x000fe200078e02aa */
[----:B------:R-:W-:Y:S02]  /*46e0*/  SEL R0, RZ, 0x1, P0 ;  /* 0x00000001ff007807 */ /* 0x000fe40000000000 */
[----:B------:R-:W-:Y:S01]  /*46f0*/  LOP3.LUT R31, R31, 0x1, RZ, 0x3c, !PT ;  /* 0x000000011f1f7812 */ /* 0x000fe200078e3cff */
[----:B------:R-:W-:Y:S01]  /*4700*/  IMAD.U32 R10, RZ, RZ, UR9 ;  /* 0x00000009ff0a7e24 */ /* 0x000fe2000f8e00ff */
[----:B------:R-:W-:Y:S01]  /*4710*/  @!UP1 UIADD3 UR9, UPT, UPT, UR7, 0x38, URZ ;  /* 0x0000003807099890 */ /* 0x000fe2000fffe0ff */
[----:B------:R-:W-:Y:S02]  /*4720*/  LOP3.LUT R29, R29, R0, RZ, 0x3c, !PT ;  /* 0x000000001d1d7212 */ /* 0x000fe400078e3cff */
[----:B------:R-:W-:Y:S02]  /*4730*/  SEL R30, R30, RZ, P0 ;  /* 0x000000ff1e1e7207 */ /* 0x000fe40000000000 */
[----:B------:R-:W-:Y:S01]  /*4740*/  IMAD.U32 R11, RZ, RZ, UR8 ;  /* 0x00000008ff0b7e24 */ /* 0x000fe2000f8e00ff */
[----:B------:R-:W-:Y:S01]  /*4750*/  @!P4 R2UR UR14, R10 ;  /* 0x000000000a0ec2ca */ /* 0x000fe200000e0000 */
[----:B------:R-:W-:Y:S01]  /*4760*/  @!UP1 UIADD3 UR8, UPT, UPT, UR7, 0x2200, URZ ;  /* 0x0000220007089890 */ /* 0x000fe2000fffe0ff */
[----:B------:R-:W-:Y:S02]  /*4770*/  VOTEU.ALL UP1, P4 ;  /* 0x0000000000ff7886 */ /* 0x000fe40002020000 */
[----:B------:R-:W-:Y:S11]  /*4780*/  @!P4 R2UR UR15, R11 ;  /* 0x000000000b0fc2ca */ /* 0x000ff600000e0000 */
[----:B------:R-:W-:Y:S02]  /*4790*/  @!UPT UIADD3 URZ, UPT, UPT, URZ, URZ, URZ ;  /* 0x000000fffffff290 */ /* 0x000fe4000fffe0ff */
[----:B------:R2:W-:Y:S01]  /*47a0*/  @!UP1 UTMALDG.3D [UR8], [UR14], desc[UR20] ;  /* 0x000014080e0095b4 */ /* 0x0005e20008011000 */
[----:B------:R2:W-:Y:S01]  /*47b0*/  @!P4 SYNCS.ARRIVE.TRANS64.RED.A0TR RZ, [UR7+0x38], R23 ;  /* 0x00003817ffffc9a7 */ /* 0x0005e20008300407 */
[----:B------:R-:W-:Y:S01]  /*47c0*/  UPLOP3.LUT UP1, UPT, UPT, UPT, UPT, 0x80, 0x8 ;  /* 0x000000000008789c */ /* 0x000fe20003f2f070 */
[----:B------:R-:W-:Y:S01]  /*47d0*/  SYNCS.ARRIVE.TRANS64.RED.A1T0 RZ, [UR13], RZ ;  /* 0x000000ffffff79a7 */ /* 0x000fe2000810040d */
[----:B------:R-:W-:Y:S09]  /*47e0*/  @P3 BRA `(.L_x_75) ;  /* 0xfffffff400503947 */ /* 0x000ff2000383ffff */
[----:B------:R-:W-:-:S04]  /*47f0*/  SHF.L.U32 R3, R31, 0x1f, RZ ;  /* 0x0000001f1f037819 */ /* 0x000fc800000006ff */
[----:B------:R-:W1:Y:S02]  /*4800*/  SYNCS.PHASECHK.TRANS64.TRYWAIT P0, [UR7+0x40], R3 ;  /* 0x00004003ff0075a7 */ /* 0x000e640008001107 */
[----:B-1----:R-:W-:Y:S05]  /*4810*/  @!P0 BRA `(.L_x_76) ;  /* 0x0000004000f08947 */ /* 0x002fea0003800000 */
.L_x_137:
[----:B-1----:R-:W-:-:S07]  /*4820*/  MOV R0, UR7 ;  /* 0x0000000700007c02 */ /* 0x002fce0008000f00 */
.L_x_77:
[----:B-1----:R-:W-:-:S04]  /*4830*/  SHF.L.U32 R3, R31, 0x1f, RZ ;  /* 0x0000001f1f037819 */ /* 0x002fc800000006ff */
[----:B------:R1:W3:Y:S03]  /*4840*/  SYNCS.PHASECHK.TRANS64.TRYWAIT P0, [R0+URZ+0x48], R3 ;  /* 0x00004803000075a7 */ /* 0x0002e600080011ff */
[----:B---3--:R-:W-:Y:S05]  /*4850*/  @!P0 NANOSLEEP.SYNCS 0x989680 ;  /* 0x009896800000895d */ /* 0x008fea0003900000 */
[----:B------:R-:W3:Y:S02]  /*4860*/  @!P0 SYNCS.PHASECHK.TRANS64 P0, [R0+URZ+0x48], R3 ;  /* 0x00004803000085a7 */ /* 0x000ee400080010ff */
[----:B--23--:R-:W-:Y:S05]  /*4870*/  @P0 EXIT ;  /* 0x000000000000094d */ /* 0x00cfea0003800000 */
[----:B------:R-:W-:Y:S05]  /*4880*/  BRA `(.L_x_77) ;  /* 0xfffffffc00e87947 */ /* 0x000fea000383ffff */
.L_x_66:
[----:B------:R-:W-:-:S06]  /*4890*/  UISETP.GE.AND UP1, UPT, UR8, 0x4, UPT ;  /* 0x000000040800788c */ /* 0x000fcc000bf26270 */
[----:B------:R-:W-:-:S13]  /*48a0*/  PLOP3.LUT P0, PT, PT, PT, UP1, 0x80, 0x8 ;  /* 0x000000000008781c */ /* 0x000fda0003f0f018 */
[----:B------:R-:W-:Y:S05]  /*48b0*/  @!P0 EXIT ;  /* 0x000000000000894d */ /* 0x000fea0003800000 */
[----:B------:R-:W-:Y:S01]  /*48c0*/  BAR.SYNC.DEFER_BLOCKING 0x6, 0xa0 ;  /* 0x0182800000007b1d */ /* 0x000fe20000010000 */
[C---:B------:R-:W-:Y:S01]  /*48d0*/  IMAD.SHL.U32 R3, R189.reuse, 0x40, RZ ;  /* 0x00000040bd037824 */ /* 0x040fe200078e00ff */
[C---:B------:R-:W-:Y:S01]  /*48e0*/  LOP3.LUT R193, R189.reuse, 0x60, RZ, 0xc0, !PT ;  /* 0x00000060bdc17812 */ /* 0x040fe200078ec0ff */
[C---:B------:R-:W-:Y:S01]  /*48f0*/  IMAD.SHL.U32 R172, R189.reuse, 0x8, RZ ;  /* 0x00000008bdac7824 */ /* 0x040fe200078e00ff */
[C---:B------:R-:W-:Y:S01]  /*4900*/  LOP3.LUT R191, R189.reuse, 0x2, RZ, 0xc0, !PT ;  /* 0x00000002bdbf7812 */ /* 0x040fe200078ec0ff */
[----:B------:R-:W-:Y:S01]  /*4910*/  IMAD.U32 R79, R189, 0x10000, RZ ;  /* 0x00010000bd4f7824 */ /* 0x000fe200078e00ff */
[----:B------:R-:W-:Y:S02]  /*4920*/  UMOV UR49, 0x400 ;  /* 0x0000040000317882 */ /* 0x000fe40000000000 */
[----:B------:R-:W1:Y:S01]  /*4930*/  LDC R177, c[0x0][0x370] ;  /* 0x0000dc00ffb17b82 */ /* 0x000e620000000800 */
[----:B------:R-:W-:Y:S01]  /*4940*/  ULEA UR49, UR37, UR49, 0x18 ;  /* 0x0000003125317291 */ /* 0x000fe2000f8ec0ff */
[----:B------:R-:W-:Y:S01]  /*4950*/  LOP3.LUT R5, R3, 0x180, RZ, 0xc0, !PT ;  /* 0x0000018003057812 */ /* 0x000fe200078ec0ff */
[----:B------:R-:W-:Y:S01]  /*4960*/  HFMA2 R195, -RZ, RZ, 0, 0 ;  /* 0x00000000ffc37431 */ /* 0x000fe200000001ff */
[----:B------:R-:W-:Y:S01]  /*4970*/  LOP3.LUT R79, R79, 0x600000, RZ, 0xc0, !PT ;  /* 0x006000004f4f7812 */ /* 0x000fe200078ec0ff */
[----:B------:R-:W-:Y:S01]  /*4980*/  UIADD3 UR4, UPT, UPT, UR49, 0x4200, URZ ;  /* 0x0000420031047890 */ /* 0x000fe2000fffe0ff */
[----:B------:R-:W-:Y:S01]  /*4990*/  LOP3.LUT R172, R5, 0x30, R172, 0xf8, !PT ;  /* 0x0000003005ac7812 */ /* 0x000fe200078ef8ac */
[----:B------:R-:W-:Y:S01]  /*49a0*/  IMAD.MOV.U32 R76, RZ, RZ, RZ ;  /* 0x000000ffff4c7224 */ /* 0x000fe200078e00ff */
[----:B------:R-:W2:Y:S01]  /*49b0*/  LDC R74, c[0x0][0xb0c] ;  /* 0x0002c300ff4a7b82 */ /* 0x000ea20000000800 */
[----:B------:R-:W-:-:S02]  /*49c0*/  LOP3.LUT R189, R189, 0x4, RZ, 0xc0, !PT ;  /* 0x00000004bdbd7812 */ /* 0x000fc400078ec0ff */
[----:B------:R-:W-:Y:S02]  /*49d0*/  CS2R R182, SRZ ;  /* 0x0000000000b67805 */ /* 0x000fe4000001ff00 */
[----:B------:R-:W-:Y:S02]  /*49e0*/  LOP3.LUT R172, R172, 0x1e40, R3, 0xf8, !PT ;  /* 0x00001e40acac7812 */ /* 0x000fe400078ef803 */
[----:B------:R-:W-:Y:S02]  /*49f0*/  CS2R R180, SRZ ;  /* 0x0000000000b47805 */ /* 0x000fe4000001ff00 */
[----:B------:R-:W-:Y:S01]  /*4a00*/  IADD3 R188, PT, PT, -R189, 0x2, RZ ;  /* 0x00000002bdbc7810 */ /* 0x000fe20007ffe1ff */
[----:B------:R-:W-:Y:S01]  /*4a10*/  IMAD.MOV R176, RZ, RZ, -R191 ;  /* 0x000000ffffb07224 */ /* 0x000fe200078e0abf */
[----:B------:R-:W-:Y:S01]  /*4a20*/  MOV R192, UR4 ;  /* 0x0000000400c07c02 */ /* 0x000fe20008000f00 */
[----:B------:R-:W4:Y:S01]  /*4a30*/  LDC R174, c[0x0][0xb20] ;  /* 0x0002c800ffae7b82 */ /* 0x000f220000000800 */
[----:B------:R-:W3:Y:S01]  /*4a40*/  LDS R0, [UR49+0x110] ;  /* 0x00011031ff007984 */ /* 0x000ee20008000800 */
[----:B------:R-:W-:Y:S01]  /*4a50*/  VIADD R190, R172, UR49 ;  /* 0x00000031acbe7c36 */ /* 0x000fe20008000000 */
[----:B------:R-:W1:Y:S01]  /*4a60*/  LDCU.64 UR52, c[0x0][0x348] ;  /* 0x00006900ff3477ac */ /* 0x000e620008000a00 */
[----:B------:R-:W-:-:S02]  /*4a70*/  IMAD.MOV R175, RZ, RZ, -R189 ;  /* 0x000000ffffaf7224 */ /* 0x000fc400078e0abd */
[----:B------:R-:W-:Y:S01]  /*4a80*/  VIADD R190, R190, 0x200 ;  /* 0x00000200bebe7836 */ /* 0x000fe20000000000 */
[----:B------:R-:W1:Y:S01]  /*4a90*/  LDCU.64 UR38, c[0x0][0x888] ;  /* 0x00011100ff2677ac */ /* 0x000e620008000a00 */
[----:B------:R-:W1:Y:S01]  /*4aa0*/  LDC R73, c[0x0][0xb30] ;  /* 0x0002cc00ff497b82 */ /* 0x000e620000000800 */
[----:B------:R-:W1:Y:S01]  /*4ab0*/  LDCU.64 UR44, c[0x0][0x890] ;  /* 0x00011200ff2c77ac */ /* 0x000e620008000a00 */
[----:B------:R-:W-:-:S06]  /*4ac0*/  UIADD3 UR48, UPT, UPT, UR49, 0x200, URZ ;  /* 0x0000020031307890 */ /* 0x000fcc000fffe0ff */
[----:B------:R-:W1:Y:S08]  /*4ad0*/  LDC.64 R168, c[0x0][0xb10] ;  /* 0x0002c400ffa87b82 */ /* 0x000e700000000a00 */
[----:B------:R-:W1:Y:S08]  /*4ae0*/  LDC.64 R70, c[0x0][0xb18] ;  /* 0x0002c600ff467b82 */ /* 0x000e700000000a00 */
[----:B------:R-:W1:Y:S08]  /*4af0*/  LDC.64 R68, c[0x0][0xb28] ;  /* 0x0002ca00ff447b82 */ /* 0x000e700000000a00 */
[----:B------:R-:W1:Y:S01]  /*4b00*/  LDC.64 R166, c[0x0][0x8b0] ;  /* 0x00022c00ffa67b82 */ /* 0x000e620000000a00 */
[----:B---3--:R-:W-:-:S07]  /*4b10*/  IMAD.IADD R79, R0, 0x1, R79 ;  /* 0x00000001004f7824 */ /* 0x008fce00078e024f */
[----:B------:R-:W3:Y:S08]  /*4b20*/  LDC.64 R164, c[0x0][0x8a8] ;  /* 0x00022a00ffa47b82 */ /* 0x000ef00000000a00 */
[----:B--2-4-:R-:W1:Y:S02]  /*4b30*/  LDC R178, c[0x0][0x374] ;  /* 0x0000dd00ffb27b82 */ /* 0x014e640000000800 */
.L_x_104:
[C---:B------:R-:W-:Y:S02]  /*4b40*/  LEA R0, R195.reuse, UR49, 0x3 ;  /* 0x00000031c3007c11 */ /* 0x040fe4000f8e18ff */
[----:B------:R-:W-:Y:S02]  /*4b50*/  SHF.L.U32 R3, R182, 0x1f, RZ ;  /* 0x0000001fb6037819 */ /* 0x000fe400000006ff */
[----:B------:R-:W-:Y:S02]  /*4b60*/  LEA R16, R195, UR49, 0x4 ;  /* 0x00000031c3107c11 */ /* 0x000fe4000f8e20ff */
[----:B------:R-:W2:Y:S02]  /*4b70*/  SYNCS.PHASECHK.TRANS64.TRYWAIT P0, [R0+URZ+0x60], R3 ;  /* 0x00006003000075a7 */ /* 0x000ea400080011ff */
[----:B-12---:R-:W-:Y:S05]  /*4b80*/  @!P0 BRA `(.L_x_78) ;  /* 0x00000040002c8947 */ /* 0x006fea0003800000 */
.L_x_138:
[----:B------:R-:W4:Y:S01]  /*4b90*/  LDC.64 R12, c[0x0][0xb10] ;  /* 0x0002c400ff0c7b82 */ /* 0x000f220000000a00 */
[----:B------:R-:W3:Y:S01]  /*4ba0*/  LDS.128 R16, [R16+0xf0] ;  /* 0x0000f00010107984 */ /* 0x000ee20000000c00 */
[----:B-1----:R-:W-:Y:S01]  /*4bb0*/  ISETP.NE.AND P1, PT, R73, 0x1, PT ;  /* 0x000000014900780c */ /* 0x002fe20003f25270 */
[----:B--2---:R-:W-:Y:S01]  /*4bc0*/  VIADD R0, R0, 0x70 ;  /* 0x0000007000007836 */ /* 0x004fe20000000000 */
[----:B------:R-:W-:Y:S04]  /*4bd0*/  ISETP.GE.AND P0, PT, R72, 0x1, PT ;  /* 0x000000014800780c */ /* 0x000fe80003f06270 */
[----:B------:R-:W1:Y:S01]  /*4be0*/  LDC.64 R10, c[0x0][0xb18] ;  /* 0x0002c600ff0a7b82 */ /* 0x000e620000000a00 */
[----:B------:R-:W-:Y:S01]  /*4bf0*/  PRMT R0, RZ, 0x654, R0 ;  /* 0x00000654ff007816 */ /* 0x000fe20000000000 */
[----:B------:R-:W-:Y:S01]  /*4c00*/  @!PT LDS RZ, [RZ] ;  /* 0x00000000fffff984 */ /* 0x000fe20000000800 */
[----:B------:R-:W-:Y:S01]  /*4c10*/  @!PT LDS RZ, [RZ] ;  /* 0x00000000fffff984 */ /* 0x000fe20000000800 */
[----:B------:R-:W-:Y:S01]  /*4c20*/  @!PT LDS RZ, [RZ] ;  /* 0x00000000fffff984 */ /* 0x000fe20000000800 */
[----:B------:R-:W-:Y:S01]  /*4c30*/  @!PT LDS RZ, [RZ] ;  /* 0x00000000fffff984 */ /* 0x000fe20000000800 */
[----:B------:R2:W-:Y:S06]  /*4c40*/  MEMBAR.ALL.CTA ;  /* 0x0000000000007992 */ /* 0x0005ec0000008000 */
[----:B--2---:R-:W2:Y:S01]  /*4c50*/  FENCE.VIEW.ASYNC.S ;  /* 0x00000000000073c6 */ /* 0x004ea20000000000 */
[----:B------:R-:W1:Y:S08]  /*4c60*/  @!P1 LDC R14, c[0x0][0xb20] ;  /* 0x0002c800ff0e9b82 */ /* 0x000e700000000800 */
[----:B------:R-:W1:Y:S01]  /*4c70*/  @!P1 LDC R9, c[0x0][0xb0c] ;  /* 0x0002c300ff099b82 */ /* 0x000e620000000800 */
[----:B--2---:R2:W-:Y:S01]  /*4c80*/  SYNCS.ARRIVE.TRANS64.RED.A1T0 RZ, [R0+URZ], RZ ;  /* 0x000000ff00ff79a7 */ /* 0x0045e200081004ff */
[----:B---3--:R-:W-:Y:S04]  /*4c90*/  LOP3.LUT P4, RZ, R18, 0x1, RZ, 0xc0, !PT ;  /* 0x0000000112ff7812 */ /* 0x008fe8000788c0ff */
[----:B------:R-:W-:Y:S09]  /*4ca0*/  P2R R194, PR, RZ, 0x10 ;  /* 0x00000010ffc27803 */ /* 0x000ff20000000000 */
[----:B------:R-:W-:Y:S02]  /*4cb0*/  @P4 MOV R77, R16 ;  /* 0x00000010004d4202 */ /* 0x000fe40000000f00 */
[----:B------:R-:W-:Y:S01]  /*4cc0*/  @P4 LOP3.LUT R75, R17, 0xffff, RZ, 0xc0, !PT ;  /* 0x0000ffff114b4812 */ /* 0x000fe200078ec0ff */
[----:B--2-4-:R-:W-:Y:S06]  /*4cd0*/  @!P0 BRA `(.L_x_79) ;  /* 0x0000000000a48947 */ /* 0x014fec0003800000 */
[----:B------:R-:W-:Y:S01]  /*4ce0*/  IMAD.HI.U32 R23, R178, R71, RZ ;  /* 0x00000047b2177227 */ /* 0x000fe200078e00ff */
[----:B------:R-:W-:Y:S02]  /*4cf0*/  ISETP.NE.AND P0, PT, R70, 0x1, PT ;  /* 0x000000014600780c */ /* 0x000fe40003f05270 */
[----:B------:R-:W-:Y:S01]  /*4d00*/  ISETP.NE.AND P2, PT, R72, 0x1, PT ;  /* 0x000000014800780c */ /* 0x000fe20003f45270 */
[----:B------:R-:W-:Y:S01]  /*4d10*/  IMAD.HI.U32 R22, R177, R168, RZ ;  /* 0x000000a8b1167227 */ /* 0x000fe200078e00ff */
[----:B------:R-:W-:Y:S02]  /*4d20*/  SHF.R.U32.HI R23, RZ, R174, R23 ;  /* 0x000000aeff177219 */ /* 0x000fe40000011617 */
[----:B------:R-:W-:Y:S01]  /*4d30*/  ISETP.NE.AND P3, PT, R74, 0x1, PT ;  /* 0x000000014a00780c */ /* 0x000fe20003f65270 */
[----:B------:R-:W-:Y:S01]  /*4d40*/  IMAD.HI.U32 R26, R77, R168, RZ ;  /* 0x000000a84d1a7227 */ /* 0x000fe200078e00ff */
[----:B------:R-:W-:Y:S02]  /*4d50*/  SHF.R.U32.HI R22, RZ, R169, R22 ;  /* 0x000000a9ff167219 */ /* 0x000fe40000011616 */
[----:B------:R-:W-:Y:S01]  /*4d60*/  SEL R3, R178, R23, !P0 ;  /* 0x00000017b2037207 */ /* 0x000fe20004000000 */
[----:B------:R-:W-:Y:S01]  /*4d70*/  IMAD.HI.U32 R23, R75, R71, RZ ;  /* 0x000000474b177227 */ /* 0x000fe200078e00ff */
[----:B------:R-:W-:Y:S02]  /*4d80*/  SEL R7, R177, R22, !P3 ;  /* 0x00000016b1077207 */ /* 0x000fe40005800000 */
[----:B------:R-:W-:Y:S01]  /*4d90*/  SHF.R.U32.HI R26, RZ, R169, R26 ;  /* 0x000000a9ff1a7219 */ /* 0x000fe2000001161a */
[-C--:B------:R-:W-:Y:S04]  /*4da0*/  IMAD.HI.U32 R22, R3, R68.reuse, RZ ;  /* 0x0000004403167227 */ /* 0x080fe800078e00ff */
[----:B------:R-:W-:Y:S01]  /*4db0*/  IMAD.HI.U32 R24, R7, R68, RZ ;  /* 0x0000004407187227 */ /* 0x000fe200078e00ff */
[-C--:B------:R-:W-:Y:S02]  /*4dc0*/  @P2 SHF.R.U32.HI R3, RZ, R69.reuse, R22 ;  /* 0x00000045ff032219 */ /* 0x080fe40000011616 */
[----:B------:R-:W-:Y:S02]  /*4dd0*/  SHF.R.U32.HI R22, RZ, R174, R23 ;  /* 0x000000aeff167219 */ /* 0x000fe40000011617 */
[----:B------:R-:W-:Y:S01]  /*4de0*/  @P2 SHF.R.U32.HI R7, RZ, R69, R24 ;  /* 0x00000045ff072219 */ /* 0x000fe20000011618 */
[C---:B------:R-:W-:Y:S01]  /*4df0*/  IMAD R2, R72.reuse, R3, RZ ;  /* 0x0000000348027224 */ /* 0x040fe200078e02ff */
[----:B------:R-:W-:Y:S02]  /*4e00*/  SEL R5, R75, R22, !P0 ;  /* 0x000000164b057207 */ /* 0x000fe40004000000 */
[----:B------:R-:W-:Y:S01]  /*4e10*/  SEL R3, R77, R26, !P3 ;  /* 0x0000001a4d037207 */ /* 0x000fe20005800000 */
[----:B------:R-:W-:Y:S01]  /*4e20*/  IMAD R4, R72, R7, RZ ;  /* 0x0000000748047224 */ /* 0x000fe200078e02ff */
[C---:B------:R-:W-:Y:S01]  /*4e30*/  ISETP.GE.AND P0, PT, R5.reuse, R2, PT ;  /* 0x000000020500720c */ /* 0x040fe20003f06270 */
[----:B------:R-:W-:Y:S03]  /*4e40*/  IMAD.HI.U32 R6, R5, R68, RZ ;  /* 0x0000004405067227 */ /* 0x000fe600078e00ff */
[----:B------:R-:W-:Y:S01]  /*4e50*/  ISETP.GE.OR P0, PT, R3, R4, P0 ;  /* 0x000000040300720c */ /* 0x000fe20000706670 */
[----:B------:R-:W-:Y:S01]  /*4e60*/  IMAD.MOV R4, RZ, RZ, -R3 ;  /* 0x000000ffff047224 */ /* 0x000fe200078e0a03 */
[-C--:B------:R-:W-:Y:S03]  /*4e70*/  SHF.R.U32.HI R6, RZ, R69.reuse, R6 ;  /* 0x00000045ff067219 */ /* 0x080fe60000011606 */
[----:B------:R-:W-:Y:S01]  /*4e80*/  IMAD R77, R74, R4, R77 ;  /* 0x000000044a4d7224 */ /* 0x000fe200078e024d */
[----:B------:R-:W-:Y:S05]  /*4e90*/  SEL R15, R5, R6, !P2 ;  /* 0x00000006050f7207 */ /* 0x000fea0005000000 */
[----:B------:R-:W-:Y:S02]  /*4ea0*/  IMAD.MOV R6, RZ, RZ, -R15 ;  /* 0x000000ffff067224 */ /* 0x000fe400078e0a0f */
[C---:B------:R-:W-:Y:S04]  /*4eb0*/  @!P0 IMAD.HI.U32 R2, R3.reuse, R68, RZ ;  /* 0x0000004403028227 */ /* 0x040fe800078e00ff */
[----:B------:R-:W-:Y:S01]  /*4ec0*/  IMAD R6, R72, R6, R5 ;  /* 0x0000000648067224 */ /* 0x000fe200078e0205 */
[----:B------:R-:W-:Y:S04]  /*4ed0*/  @!P0 SHF.R.U32.HI R2, RZ, R69, R2 ;  /* 0x00000045ff028219 */ /* 0x000fe80000011602 */
[----:B------:R-:W-:Y:S02]  /*4ee0*/  @!P0 SEL R0, R3, R2, !P2 ;  /* 0x0000000203008207 */ /* 0x000fe40005000000 */
[----:B------:R-:W-:Y:S02]  /*4ef0*/  IADD3 R2, PT, PT, -R5, RZ, RZ ;  /* 0x000000ff05027210 */ /* 0x000fe40007ffe1ff */
[----:B------:R-:W-:Y:S01]  /*4f00*/  @!P0 IADD3 R8, PT, PT, R15, -R0, RZ ;  /* 0x800000000f088210 */ /* 0x000fe20007ffe0ff */
[----:B------:R-:W-:Y:S02]  /*4f10*/  @!P0 IMAD R0, R7, R6, R0 ;  /* 0x0000000607008224 */ /* 0x000fe400078e0200 */
[----:B------:R-:W-:Y:S02]  /*4f20*/  IMAD R75, R70, R2, R75 ;  /* 0x00000002464b7224 */ /* 0x000fe400078e024b */
[----:B------:R-:W-:Y:S02]  /*4f30*/  @!P0 IMAD R5, R8, R72, R3 ;  /* 0x0000004808058224 */ /* 0x000fe400078e0203 */
[----:B------:R-:W-:Y:S04]  /*4f40*/  @!P0 IMAD.MOV.U32 R3, RZ, RZ, R0 ;  /* 0x000000ffff038224 */ /* 0x000fe800078e0000 */
[----:B------:R-:W-:Y:S02]  /*4f50*/  IMAD R77, R3, R74, R77 ;  /* 0x0000004a034d7224 */ /* 0x000fe400078e024d */
[----:B------:R-:W-:Y:S07]  /*4f60*/  IMAD R75, R5, R70, R75 ;  /* 0x00000046054b7224 */ /* 0x000fee00078e024b */
.L_x_79:
[----:B-1----:R-:W-:Y:S01]  /*4f70*/  @!P1 ISETP.NE.AND P0, PT, R10, 0x1, PT ;  /* 0x000000010a00980c */ /* 0x002fe20003f05270 */
[----:B------:R-:W-:Y:S01]  /*4f80*/  @!P1 IMAD.HI.U32 R0, R77, R12, RZ ;  /* 0x0000000c4d009227 */ /* 0x000fe200078e00ff */
[----:B------:R-:W-:Y:S01]  /*4f90*/  @!P1 ISETP.NE.AND P2, PT, R9, 0x1, PT ;  /* 0x000000010900980c */ /* 0x000fe20003f45270 */
[----:B------:R-:W-:Y:S01]  /*4fa0*/  ULOP3.LUT UP0, URZ, UR48, 0x1b0, URZ, 0xc0, !UPT ;  /* 0x000001b030ff7892 */ /* 0x000fe2000f80c0ff */
[----:B------:R-:W-:Y:S01]  /*4fb0*/  R2UR UR42, R21 ;  /* 0x00000000152a72ca */ /* 0x000fe200000e0000 */
[----:B------:R-:W-:Y:S01]  /*4fc0*/  @!P1 IMAD.HI.U32 R3, R75, R11, RZ ;  /* 0x0000000b4b039227 */ /* 0x000fe200078e00ff */
[----:B------:R-:W-:Y:S02]  /*4fd0*/  @!P1 SHF.R.U32.HI R0, RZ, R13, R0 ;  /* 0x0000000dff009219 */ /* 0x000fe40000011600 */
[----:B------:R-:W-:Y:S01]  /*4fe0*/  R2UR UR41, R20 ;  /* 0x00000000142972ca */ /* 0x000fe200000e0000 */
[----:B------:R-:W-:Y:S01]  /*4ff0*/  VIADD R195, R195, 0x1 ;  /* 0x00000001c3c37836 */ /* 0x000fe20000000000 */
[----:B------:R-:W-:Y:S02]  /*5000*/  @!P1 SHF.R.U32.HI R2, RZ, R14, R3 ;  /* 0x0000000eff029219 */ /* 0x000fe40000011603 */
[----:B------:R-:W-:Y:S02]  /*5010*/  @!P1 SEL R3, R77, R0, !P2 ;  /* 0x000000004d039207 */ /* 0x000fe40005000000 */
[----:B------:R-:W-:Y:S02]  /*5020*/  @!P1 SEL R2, R75, R2, !P0 ;  /* 0x000000024b029207 */ /* 0x000fe40004000000 */
[----:B------:R-:W-:Y:S01]  /*5030*/  @P4 SHF.R.U32.HI R179, RZ, 0x10, R17 ;  /* 0x00000010ffb34819 */ /* 0x000fe20000011611 */
[----:B------:R-:W-:Y:S02]  /*5040*/  USHF.L.U32 UR42, UR42, 0x7, URZ ;  /* 0x000000072a2a7899 */ /* 0x000fe400080006ff */
[----:B------:R-:W-:Y:S02]  /*5050*/  @!P1 IMAD.IADD R0, R2, 0x1, -R3 ;  /* 0x0000000102009824 */ /* 0x000fe400078e0a03 */
[----:B------:R-:W-:Y:S01]  /*5060*/  @!P1 IMAD.IADD R2, R3, 0x1, -R2 ;  /* 0x0000000103029824 */ /* 0x000fe200078e0a02 */
[----:B------:R-:W-:Y:S01]  /*5070*/  USHF.L.U32 UR41, UR41, 0x7, URZ ;  /* 0x0000000729297899 */ /* 0x000fe200080006ff */
[----:B------:R-:W-:Y:S02]  /*5080*/  @!P1 IMAD R77, R0, R9, R77 ;  /* 0x00000009004d9224 */ /* 0x000fe400078e024d */
[----:B------:R-:W-:Y:S01]  /*5090*/  @!P1 IMAD R75, R2, R10, R75 ;  /* 0x0000000a024b9224 */ /* 0x000fe200078e024b */
[----:B------:R-:W-:Y:S08]  /*50a0*/  BRA.U !UP0, `(.L_x_80) ;  /* 0x0000000108407547 */ /* 0x000ff0000b800000 */
[----:B------:R-:W1:Y:S01]  /*50b0*/  LDCU.64 UR8, c[0x4][0x80] ;  /* 0x01001000ff0877ac */ /* 0x000e620008000a00 */
[----:B------:R-:W-:Y:S01]  /*50c0*/  MOV R3, 0x0 ;  /* 0x0000000000037802 */ /* 0x000fe20000000f00 */
[----:B------:R-:W-:Y:S02]  /*50d0*/  HFMA2 R12, -RZ, RZ, 0, 5.9604644775390625e-08 ;  /* 0x00000001ff0c7431 */ /* 0x000fe400000001ff */
[----:B------:R-:W-:Y:S02]  /*50e0*/  IMAD.MOV.U32 R8, RZ, RZ, 0x70 ;  /* 0x00000070ff087424 */ /* 0x000fe400078e00ff */
[----:B------:R-:W-:Y:S01]  /*50f0*/  IMAD.MOV.U32 R13, RZ, RZ, RZ ;  /* 0x000000ffff0d7224 */ /* 0x000fe200078e00ff */
[----:B------:R-:W2:Y:S01]  /*5100*/  LDCU.64 UR6, c[0x4][0x88] ;  /* 0x01001100ff0677ac */ /* 0x000ea20008000a00 */
[----:B------:R-:W3:Y:S01]  /*5110*/  LDC.64 R2, c[0x4][R3] ;  /* 0x0100000003027b82 */ /* 0x000ee20000000a00 */
[----:B------:R-:W4:Y:S01]  /*5120*/  LDCU.64 UR4, c[0x4][0x8] ;  /* 0x01000100ff0477ac */ /* 0x000f220008000a00 */
[----:B-1----:R-:W-:Y:S01]  /*5130*/  MOV R5, UR9 ;  /* 0x0000000900057c02 */ /* 0x002fe20008000f00 */
[----:B------:R-:W-:Y:S01]  /*5140*/  IMAD.U32 R4, RZ, RZ, UR8 ;  /* 0x00000008ff047e24 */ /* 0x000fe2000f8e00ff */
[----:B--2---:R-:W-:Y:S01]  /*5150*/  MOV R7, UR7 ;  /* 0x0000000700077c02 */ /* 0x004fe20008000f00 */
[----:B------:R-:W-:Y:S01]  /*5160*/  IMAD.U32 R6, RZ, RZ, UR6 ;  /* 0x00000006ff067e24 */ /* 0x000fe2000f8e00ff */
[----:B----4-:R-:W-:Y:S01]  /*5170*/  MOV R11, UR5 ;  /* 0x00000005000b7c02 */ /* 0x010fe20008000f00 */
[----:B------:R-:W-:Y:S02]  /*5180*/  IMAD.U32 R10, RZ, RZ, UR4 ;  /* 0x00000004ff0a7e24 */ /* 0x000fe4000f8e00ff */
[----:B------:R-:W-:Y:S07]  /*5190*/  LEPC R20, `(.L_x_80) ;  /* 0x000000001014794e */ /* 0x000fee0000000000 */
[----:B---3-5:R-:W-:Y:S05]  /*51a0*/  CALL.ABS.NOINC R2 ;  /* 0x0000000002007343 */ /* 0x028fea0003c00000 */
.L_x_80:
[----:B------:R-:W-:Y:S01]  /*51b0*/  LOP3.LUT P0, RZ, R192, 0x1b0, RZ, 0xc0, !PT ;  /* 0x000001b0c0ff7812 */ /* 0x000fe2000780c0ff */
[----:B------:R-:W-:Y:S11]  /*51c0*/  BSSY.RECONVERGENT B6, `(.L_x_81) ;  /* 0x0000013000067945 */ /* 0x000ff60003800200 */
[----:B------:R-:W-:Y:S01]  /*51d0*/  @!UPT UIADD3 URZ, UPT, UPT, URZ, URZ, URZ ;  /* 0x000000fffffff290 */ /* 0x000fe2000fffe0ff */
[----:B------:R-:W-:Y:S05]  /*51e0*/  @!P0 BRA `(.L_x_82) ;  /* 0x0000000000408947 */ /* 0x000fea0003800000 */
        /* <DEDUP_REMOVED lines=16> */
.L_x_82:
[----:B------:R-:W-:Y:S05]  /*52f0*/  BSYNC.RECONVERGENT B6 ;  /* 0x0000000000067941 */ /* 0x000fea0003800200 */
.L_x_81:
[----:B------:R-:W-:Y:S01]  /*5300*/  ISETP.NE.U32.AND P4, PT, R166, RZ, PT ;  /* 0x000000ffa600720c */ /* 0x000fe20003f85070 */
[----:B------:R-:W-:Y:S01]  /*5310*/  UISETP.NE.AND UP2, UPT, UR50, URZ, UPT ;  /* 0x000000ff3200728c */ /* 0x000fe2000bf45270 */
[----:B------:R-:W-:Y:S01]  /*5320*/  ISETP.NE.U32.AND P2, PT, RZ, UR38, PT ;  /* 0x00000026ff007c0c */ /* 0x000fe2000bf45070 */
[----:B------:R-:W-:Y:S01]  /*5330*/  UISETP.NE.U32.AND UP1, UPT, UR44, URZ, UPT ;  /* 0x000000ff2c00728c */ /* 0x000fe2000bf25070 */
[----:B------:R-:W-:Y:S01]  /*5340*/  ISETP.NE.AND.EX P4, PT, R167, RZ, PT, P4 ;  /* 0x000000ffa700720c */ /* 0x000fe20003f85340 */
[----:B------:R-:W-:Y:S01]  /*5350*/  UPLOP3.LUT UP0, UPT, UPT, UPT, UPT, 0x40, 0x4 ;  /* 0x000000000004789c */ /* 0x000fe20003f0e870 */
[----:B------:R-:W-:Y:S01]  /*5360*/  ISETP.NE.AND.EX P2, PT, RZ, UR39, PT, P2 ;  /* 0x00000027ff007c0c */ /* 0x000fe2000bf45320 */
[----:B------:R-:W-:Y:S01]  /*5370*/  UISETP.NE.AND.EX UP1, UPT, UR45, URZ, UPT, UP1 ;  /* 0x000000ff2d00728c */ /* 0x000fe2000bf25310 */
[----:B------:R-:W-:Y:S04]  /*5380*/  PLOP3.LUT P1, PT, PT, PT, UP2, 0x80, 0x8 ;  /* 0x000000000008781c */ /* 0x000fe80003f2f028 */
[----:B------:R-:W-:Y:S06]  /*5390*/  @UP2 UPLOP3.LUT UP0, UPT, UPT, UPT, UP1, 0x80, 0x8 ;  /* 0x000000000008289c */ /* 0x000fec0003f0f010 */
[----:B------:R-:W-:Y:S01]  /*53a0*/  PLOP3.LUT P0, PT, PT, PT, UP0, 0x80, 0x8 ;  /* 0x000000000008781c */ /* 0x000fe20003f0f008 */
[----:B------:R-:W-:Y:S01]  /*53b0*/  @!UPT UIADD3 URZ, UPT, UPT, URZ, URZ, URZ ;  /* 0x000000fffffff290 */ /* 0x000fe2000fffe0ff */
[----:B------:R-:W-:Y:S11]  /*53c0*/  BRA.U !UP1, `(.L_x_83) ;  /* 0x0000000109387547 */ /* 0x000ff6000b800000 */
[----:B------:R-:W-:Y:S01]  /*53d0*/  UISETP.NE.U32.AND UP0, UPT, UR38, URZ, UPT ;  /* 0x000000ff2600728c */ /* 0x000fe2000bf05070 */
[----:B------:R-:W-:Y:S02]  /*53e0*/  HFMA2 R0, -RZ, RZ, 0, 5.9604644775390625e-08 ;  /* 0x00000001ff007431 */ /* 0x000fe400000001ff */
[----:B------:R-:W-:Y:S01]  /*53f0*/  IMAD.MOV.U32 R171, RZ, RZ, 0x1 ;  /* 0x00000001ffab7424 */ /* 0x000fe200078e00ff */
[----:B------:R-:W-:Y:S06]  /*5400*/  UISETP.NE.AND.EX UP0, UPT, UR39, URZ, UPT, UP0 ;  /* 0x000000ff2700728c */ /* 0x000fec000bf05300 */
[----:B------:R-:W-:Y:S05]  /*5410*/  PLOP3.LUT P3, PT, PT, PT, UP0, 0x80, 0x8 ;  /* 0x000000000008781c */ /* 0x000fea0003f6f008 */
[----:B------:R-:W1:Y:S01]  /*5420*/  @UP0 LDCU.64 UR6, c[0x0][0x888] ;  /* 0x00011100ff0607ac */ /* 0x000e620008000a00 */
[----:B------:R-:W-:Y:S07]  /*5430*/  @UP0 UIMAD UR4, UR36, UR44, URZ ;  /* 0x0000002c240402a4 */ /* 0x000fee000f8e02ff */
[----:B------:R-:W-:Y:S01]  /*5440*/  @!P3 PRMT R171, R0, 0x7610, R171 ;  /* 0x0000761000abb816 */ /* 0x000fe200000000ab */
[----:B-1----:R-:W-:Y:S03]  /*5450*/  @UP0 UIMAD.WIDE UR6, UR4, 0x4, UR6 ;  /* 0x00000004040608a5 */ /* 0x002fe6000f8e0206 */
[----:B------:R-:W1:Y:S03]  /*5460*/  @!UP0 LDCU UR4, c[0x0][0x880] ;  /* 0x00011000ff0487ac */ /* 0x000e660008000800 */
[----:B------:R-:W-:Y:S01]  /*5470*/  IMAD.U32 R2, RZ, RZ, UR6 ;  /* 0x00000006ff027e24 */ /* 0x000fe2000f8e00ff */
[----:B------:R-:W-:Y:S05]  /*5480*/  MOV R3, UR7 ;  /* 0x0000000700037c02 */ /* 0x000fea0008000f00 */
[----:B-----5:R2:W5:Y:S02]  /*5490*/  @P3 LDG.E R81, desc[UR46][R2.64] ;  /* 0x0000002e02513981 */ /* 0x020564000c1e1900 */
[----:B-12---:R-:W-:Y:S02]  /*54a0*/  @!P3 IMAD.U32 R81, RZ, RZ, UR4 ;  /* 0x00000004ff51be24 */ /* 0x006fe4000f8e00ff */
.L_x_83:
[----:B------:R-:W-:Y:S05]  /*54b0*/  @!P4 BRA `(.L_x_84) ;  /* 0x000000000020c947 */ /* 0x000fea0003800000 */
[----:B------:R-:W-:Y:S04]  /*54c0*/  ISETP.NE.U32.AND P3, PT, R164, RZ, PT ;  /* 0x000000ffa400720c */ /* 0x000fe80003f65070 */
[----:B------:R-:W-:Y:S11]  /*54d0*/  ISETP.NE.AND.EX P3, PT, R165, RZ, PT, P3 ;  /* 0x000000ffa500720c */ /* 0x000ff60003f65330 */
[----:B------:R-:W-:Y:S02]  /*54e0*/  @!UPT UIADD3 URZ, UPT, UPT, URZ, URZ, URZ ;  /* 0x000000fffffff290 */ /* 0x000fe4000fffe0ff */
[----:B------:R-:W1:Y:S01]  /*54f0*/  @P3 LDC.64 R2, c[0x0][0x8a8] ;  /* 0x00022a00ff023b82 */ /* 0x000e620000000a00 */
[----:B------:R-:W-:Y:S04]  /*5500*/  @P3 IMAD R0, R166, UR36, RZ ;  /* 0x00000024a6003c24 */ /* 0x000fe8000f8e02ff */
[----:B-1----:R-:W-:Y:S05]  /*5510*/  @P3 IMAD.WIDE R2, R0, 0x4, R2 ;  /* 0x0000000400023825 */ /* 0x002fea00078e0202 */
[----:B-----5:R1:W5:Y:S02]  /*5520*/  @P3 LDG.E R78, desc[UR46][R2.64] ;  /* 0x0000002e024e3981 */ /* 0x020364000c1e1900 */
[----:B-1----:R-:W2:Y:S02]  /*5530*/  @!P3 LDC R78, c[0x0][0x8a0] ;  /* 0x00022800ff4ebb82 */ /* 0x002ea40000000800 */
.L_x_84:
[----:B-----5:R-:W-:Y:S01]  /*5540*/  FSETP.NEU.AND P4, PT, R81, RZ, PT ;  /* 0x000000ff5100720b */ /* 0x020fe20003f8d000 */
[----:B------:R-:W-:Y:S01]  /*5550*/  BSSY B1, `(.L_x_85) ;  /* 0x0000047000017945 */ /* 0x000fe20003800000 */
[----:B------:R-:W-:Y:S01]  /*5560*/  SEL R5, RZ, 0xffffffff, P2 ;  /* 0xffffffffff057807 */ /* 0x000fe20001000000 */
[----:B------:R-:W-:Y:S01]  /*5570*/  IMAD.MOV.U32 R208, RZ, RZ, 0x1 ;  /* 0x00000001ffd07424 */ /* 0x000fe200078e00ff */
[----:B------:R-:W-:Y:S01]  /*5580*/  LOP3.LUT P3, RZ, R171, 0xff, RZ, 0xc0, !PT ;  /* 0x000000ffabff7812 */ /* 0x000fe2000786c0ff */
[C---:B------:R-:W-:Y:S01]  /*5590*/  IMAD R80, R76.reuse, 0x80, R79 ;  /* 0x000000804c507824 */ /* 0x040fe200078e024f */
[----:B------:R-:W-:Y:S02]  /*55a0*/  @P1 SEL R0, RZ, 0xffffffff, P4 ;  /* 0xffffffffff001807 */ /* 0x000fe40002000000 */
[----:B------:R-:W-:Y:S02]  /*55b0*/  CS2R R162, SRZ ;  /* 0x0000000000a27805 */ /* 0x000fe4000001ff00 */
[----:B------:R-:W-:Y:S02]  /*55c0*/  LEA R3, R181, UR49, 0x3 ;  /* 0x00000031b5037c11 */ /* 0x000fe4000f8e18ff */
[----:B------:R-:W-:Y:S02]  /*55d0*/  CS2R R160, SRZ ;  /* 0x0000000000a07805 */ /* 0x000fe4000001ff00 */
[----:B------:R-:W-:Y:S02]  /*55e0*/  @P0 SEL R0, R5, R0, !P3 ;  /* 0x0000000005000207 */ /* 0x000fe40005800000 */
[----:B------:R-:W-:Y:S02]  /*55f0*/  CS2R R158, SRZ ;  /* 0x00000000009e7805 */ /* 0x000fe4000001ff00 */
[----:B------:R-:W-:Y:S02]  /*5600*/  LEA R207, R76, UR49, 0x3 ;  /* 0x000000314ccf7c11 */ /* 0x000fe4000f8e18ff */
[----:B------:R-:W-:Y:S02]  /*5610*/  CS2R R156, SRZ ;  /* 0x00000000009c7805 */ /* 0x000fe4000001ff00 */
[----:B------:R-:W-:Y:S02]  /*5620*/  @P1 LOP3.LUT R0, R0, 0x1, RZ, 0xc0, !PT ;  /* 0x0000000100001812 */ /* 0x000fe400078ec0ff */
[----:B------:R-:W-:Y:S02]  /*5630*/  CS2R R154, SRZ ;  /* 0x00000000009a7805 */ /* 0x000fe4000001ff00 */
[----:B------:R-:W-:Y:S02]  /*5640*/  SHF.L.U32 R2, R183, 0x1f, RZ ;  /* 0x0000001fb7027819 */ /* 0x000fe400000006ff */
[----:B------:R-:W-:Y:S02]  /*5650*/  CS2R R152, SRZ ;  /* 0x0000000000987805 */ /* 0x000fe4000001ff00 */
[----:B------:R-:W-:Y:S02]  /*5660*/  ISETP.NE.U32.OR P6, PT, R0, 0x1, !P1 ;  /* 0x000000010000780c */ /* 0x000fe40004fc5470 */
[----:B------:R-:W-:Y:S02]  /*5670*/  CS2R R150, SRZ ;  /* 0x0000000000967805 */ /* 0x000fe4000001ff00 */
[----:B------:R-:W-:Y:S02]  /*5680*/  PLOP3.LUT P2, PT, PT, PT, UP1, 0x80, 0x8 ;  /* 0x000000000008781c */ /* 0x000fe40003f4f018 */
[----:B------:R-:W-:Y:S02]  /*5690*/  CS2R R148, SRZ ;  /* 0x0000000000947805 */ /* 0x000fe4000001ff00 */
[----:B------:R-:W-:Y:S02]  /*56a0*/  SEL R0, RZ, 0xffffffff, P4 ;  /* 0xffffffffff007807 */ /* 0x000fe40002000000 */
[----:B------:R-:W-:Y:S03]  /*56b0*/  P2R R184, PR, RZ, 0x40 ;  /* 0x00000040ffb87803 */ /* 0x000fe60000000000 */
[----:B------:R-:W-:Y:S04]  /*56c0*/  @P6 SHF.L.U32 R4, R180, 0x1f, RZ ;  /* 0x0000001fb4046819 */ /* 0x000fe800000006ff */
[----:B------:R-:W-:Y:S01]  /*56d0*/  @P2 SEL R0, R5, R0, !P3 ;  /* 0x0000000005002207 */ /* 0x000fe20005800000 */
[----:B------:R-:W1:Y:S03]  /*56e0*/  @P6 SYNCS.PHASECHK.TRANS64.TRYWAIT P1, [R3+URZ+0x30], R4 ;  /* 0x00003004030065a7 */ /* 0x000e6600080211ff */
[----:B------:R-:W-:Y:S04]  /*56f0*/  LOP3.LUT R0, R0, 0x1, RZ, 0xc0, !PT ;  /* 0x0000000100007812 */ /* 0x000fe800078ec0ff */
[----:B------:R-:W-:Y:S04]  /*5700*/  ISETP.NE.U32.AND P5, PT, R0, 0x1, PT ;  /* 0x000000010000780c */ /* 0x000fe80003fa5070 */
[----:B------:R-:W-:Y:S01]  /*5710*/  P2R R209, PR, RZ, 0x20 ;  /* 0x00000020ffd17803 */ /* 0x000fe20000000000 */
[----:B------:R3:W4:Y:S01]  /*5720*/  SYNCS.PHASECHK.TRANS64.TRYWAIT P0, [R207+URZ+0x80], R2 ;  /* 0x00008002cf0075a7 */ /* 0x00072200080011ff */
[----:B-1----:R-:W-:Y:S01]  /*5730*/  @P6 SEL R208, RZ, 0x1, !P1 ;  /* 0x00000001ffd06807 */ /* 0x002fe20004800000 */
[----:B---3--:R-:W-:Y:S06]  /*5740*/  @!P6 BRA `(.L_x_86) ;  /* 0x00000000009ce947 */ /* 0x008fec0003800000 */
[----:B------:R-:W-:Y:S01]  /*5750*/  @P5 IMAD R6, R181, 0x2000, R190 ;  /* 0x00002000b5065824 */ /* 0x000fe200078e02be */
[----:B------:R-:W-:Y:S01]  /*5760*/  ISETP.NE.AND P1, PT, R208, RZ, PT ;  /* 0x000000ffd000720c */ /* 0x000fe20003f25270 */
[----:B------:R-:W-:Y:S01]  /*5770*/  BSSY B0, `(.L_x_87) ;  /* 0x0000010000007945 */ /* 0x000fe20003800000 */
[----:B------:R-:W-:Y:S01]  /*5780*/  CS2R R150, SRZ ;  /* 0x0000000000967805 */ /* 0x000fe2000001ff00 */
[--C-:B------:R-:W-:Y:S01]  /*5790*/  @P5 IMAD R7, R191, -0x10, R6.reuse ;  /* 0xfffffff0bf075824 */ /* 0x100fe200078e0206 */
[----:B------:R-:W-:Y:S01]  /*57a0*/  CS2R R148, SRZ ;  /* 0x0000000000947805 */ /* 0x000fe2000001ff00 */
[----:B------:R-:W-:Y:S01]  /*57b0*/  @P5 IMAD R5, R189, -0x10, R6 ;  /* 0xfffffff0bd055824 */ /* 0x000fe200078e0206 */
[----:B------:R-:W-:Y:S01]  /*57c0*/  CS2R R158, SRZ ;  /* 0x00000000009e7805 */ /* 0x000fe2000001ff00 */
[----:B------:R-:W-:Y:S01]  /*57d0*/  @P5 IMAD R4, R188, 0x10, R7 ;  /* 0x00000010bc045824 */ /* 0x000fe200078e0207 */
[----:B------:R-:W-:Y:S02]  /*57e0*/  CS2R R156, SRZ ;  /* 0x00000000009c7805 */ /* 0x000fe4000001ff00 */
[----:B------:R-:W-:Y:S02]  /*57f0*/  CS2R R154, SRZ ;  /* 0x00000000009a7805 */ /* 0x000fe4000001ff00 */
[----:B------:R-:W-:Y:S02]  /*5800*/  CS2R R152, SRZ ;  /* 0x0000000000987805 */ /* 0x000fe4000001ff00 */
[----:B------:R-:W-:Y:S02]  /*5810*/  CS2R R162, SRZ ;  /* 0x0000000000a27805 */ /* 0x000fe4000001ff00 */
[----:B------:R-:W-:Y:S01]  /*5820*/  CS2R R160, SRZ ;  /* 0x0000000000a07805 */ /* 0x000fe2000001ff00 */
[----:B------:R-:W-:Y:S06]  /*5830*/  @P1 BRA `(.L_x_88) ;  /* 0x00000000000c1947 */ /* 0x000fec0003800000 */
[----:B------:R-:W-:Y:S04]  /*5840*/  SHF.L.U32 R0, R180, 0x1f, RZ ;  /* 0x0000001fb4007819 */ /* 0x000fe800000006ff */
[----:B------:R-:W1:Y:S02]  /*5850*/  SYNCS.PHASECHK.TRANS64.TRYWAIT P1, [R3+URZ+0x30], R0 ;  /* 0x00003000030075a7 */ /* 0x000e6400080211ff */
[----:B-1----:R-:W-:Y:S05]  /*5860*/  @!P1 BRA `(.L_x_89) ;  /* 0x0000003400089947 */ /* 0x002fea0003800000 */
.L_x_88:
[----:B------:R-:W-:Y:S05]  /*5870*/  BSYNC B0 ;  /* 0x0000000000007941 */ /* 0x000fea0003800000 */
.L_x_87:
[----:B------:R-:W-:Y:S01]  /*5880*/  ISETP.NE.AND P1, PT, R209, RZ, PT ;  /* 0x000000ffd100720c */ /* 0x000fe20003f25270 */
[----:B-1----:R-:W-:Y:S02]  /*5890*/  VIADD R3, R3, 0x40 ;  /* 0x0000004003037836 */ /* 0x002fe40000000000 */
[----:B------:R-:W-:Y:S02]  /*58a0*/  IMAD.U32 R0, RZ, RZ, UR37 ;  /* 0x00000025ff007e24 */ /* 0x000fe4000f8e00ff */
[----:B------:R-:W-:Y:S03]  /*58b0*/  VIADD R181, R181, 0x1 ;  /* 0x00000001b5b57836 */ /* 0x000fe60000000000 */
[----:B------:R-:W-:Y:S05]  /*58c0*/  PRMT R0, R0, 0x654, R3 ;  /* 0x0000065400007816 */ /* 0x000fea0000000003 */
[----:B------:R1:W3:Y:S04]  /*58d0*/  @P1 LDS.128 R148, [R6] ;  /* 0x0000000006941984 */ /* 0x0002e80000000c00 */
[----:B------:R1:W1:Y:S04]  /*58e0*/  @P1 LDS.128 R156, [R5+0x20] ;  /* 0x00002000059c1984 */ /* 0x0002680000000c00 */
[----:B------:R1:W1:Y:S04]  /*58f0*/  @P1 LDS.128 R152, [R7+0x10] ;  /* 0x0000100007981984 */ /* 0x0002680000000c00 */
[----:B------:R1:W1:Y:S01]  /*5900*/  @P1 LDS.128 R160, [R4+0x10] ;  /* 0x0000100004a01984 */ /* 0x0002620000000c00 */
[C---:B------:R-:W-:Y:S01]  /*5910*/  ISETP.NE.AND P1, PT, R181.reuse, 0x2, PT ;  /* 0x00000002b500780c */ /* 0x040fe20003f25270 */
[----:B------:R-:W-:Y:S01]  /*5920*/  @!PT LDS RZ, [RZ] ;  /* 0x00000000fffff984 */ /* 0x000fe20000000800 */
[----:B------:R-:W-:Y:S01]  /*5930*/  @!PT LDS RZ, [RZ] ;  /* 0x00000000fffff984 */ /* 0x000fe20000000800 */
[----:B------:R-:W-:Y:S01]  /*5940*/  @!PT LDS RZ, [RZ] ;  /* 0x00000000fffff984 */ /* 0x000fe20000000800 */
[----:B------:R-:W-:Y:S01]  /*5950*/  @!PT LDS RZ, [RZ] ;  /* 0x00000000fffff984 */ /* 0x000fe20000000800 */
[----:B------:R5:W-:Y:S06]  /*5960*/  MEMBAR.ALL.CTA ;  /* 0x0000000000007992 */ /* 0x000bec0000008000 */
[----:B-----5:R-:W5:Y:S01]  /*5970*/  FENCE.VIEW.ASYNC.S ;  /* 0x00000000000073c6 */ /* 0x020f620000000000 */
[----:B------:R-:W-:Y:S02]  /*5980*/  SEL R3, RZ, 0x1, P1 ;  /* 0x00000001ff037807 */ /* 0x000fe40000800000 */
[----:B------:R-:W-:Y:S02]  /*5990*/  SEL R181, R181, RZ, P1 ;  /* 0x000000ffb5b57207 */ /* 0x000fe40000800000 */
[----:B------:R-:W-:Y:S01]  /*59a0*/  LOP3.LUT R180, R180, R3, RZ, 0x3c, !PT ;  /* 0x00000003b4b47212 */ /* 0x000fe200078e3cff */
[----:B-----5:R1:W-:Y:S06]  /*59b0*/  SYNCS.ARRIVE.TRANS64.RED.A1T0 RZ, [R0+URZ], RZ ;  /* 0x000000ff00ff79a7 */ /* 0x0203ec00081004ff */
.L_x_86:
[----:B------:R-:W-:Y:S05]  /*59c0*/  BSYNC B1 ;  /* 0x0000000000017941 */ /* 0x000fea0003800000 */
.L_x_85:
[----:B-1----:R-:W-:Y:S04]  /*59d0*/  SHF.R.U32.HI R0, RZ, 0x15, R80 ;  /* 0x00000015ff007819 */ /* 0x002fe80000011650 */
[----:B------:R-:W-:Y:S01]  /*59e0*/  LOP3.LUT P1, RZ, R0, 0x3, R173, 0x48, !PT ;  /* 0x0000000300ff7812 */ /* 0x000fe200078248ad */
[----:B------:R-:W-:Y:S01]  /*59f0*/  @!UPT UIADD3 URZ, UPT, UPT, URZ, URZ, URZ ;  /* 0x000000fffffff290 */ /* 0x000fe2000fffe0ff */
[----:B----4-:R-:W-:Y:S11]  /*5a00*/  @P0 BRA `(.L_x_90) ;  /* 0x0000000000080947 */ /* 0x010ff60003800000 */
[----:B------:R-:W1:Y:S02]  /*5a10*/  SYNCS.PHASECHK.TRANS64.TRYWAIT P0, [R207+URZ+0x80], R2 ;  /* 0x00008002cf0075a7 */ /* 0x000e6400080011ff */
[----:B-1----:R-:W-:Y:S05]  /*5a20*/  @!P0 BRA `(.L_x_91) ;  /* 0x0000003000ac8947 */ /* 0x002fea0003800000 */
.L_x_90:
[----:B------:R-:W-:Y:S04]  /*5a30*/  BSSY.RECONVERGENT B6, `(.L_x_92) ;  /* 0x0000012000067945 */ /* 0x000fe80003800200 */
[----:B------:R-:W-:Y:S05]  /*5a40*/  @!P1 BRA `(.L_x_93) ;  /* 0x0000000000409947 */ /* 0x000fea0003800000 */
[----:B------:R-:W4:Y:S01]  /*5a50*/  LDCU.64 UR8, c[0x4][0x70] ;  /* 0x01000e00ff0877ac */ /* 0x000f220008000a00 */
[----:B------:R-:W-:Y:S01]  /*5a60*/  MOV R3, 0x0 ;  /* 0x0000000000037802 */ /* 0x000fe20000000f00 */
[----:B------:R-:W-:Y:S02]  /*5a70*/  HFMA2 R12, -RZ, RZ, 0, 5.9604644775390625e-08 ;  /* 0x00000001ff0c7431 */ /* 0x000fe400000001ff */
[----:B------:R-:W-:Y:S02]  /*5a80*/  IMAD.MOV.U32 R8, RZ, RZ, 0x192 ;  /* 0x00000192ff087424 */ /* 0x000fe400078e00ff */
[----:B------:R-:W-:Y:S01]  /*5a90*/  IMAD.MOV.U32 R13, RZ, RZ, RZ ;  /* 0x000000ffff0d7224 */ /* 0x000fe200078e00ff */
[----:B------:R-:W5:Y:S01]  /*5aa0*/  LDCU.64 UR6, c[0x4][0x78] ;  /* 0x01000f00ff0677ac */ /* 0x000f620008000a00 */
[----:B-1----:R-:W1:Y:S01]  /*5ab0*/  LDC.64 R2, c[0x4][R3] ;  /* 0x0100000003027b82 */ /* 0x002e620000000a00 */
[----:B------:R-:W2:Y:S01]  /*5ac0*/  LDCU.64 UR4, c[0x4][0x10] ;  /* 0x01000200ff0477ac */ /* 0x000ea20008000a00 */
[----:B----4-:R-:W-:Y:S01]  /*5ad0*/  MOV R5, UR9 ;  /* 0x0000000900057c02 */ /* 0x010fe20008000f00 */
[----:B------:R-:W-:Y:S01]  /*5ae0*/  IMAD.U32 R4, RZ, RZ, UR8 ;  /* 0x00000008ff047e24 */ /* 0x000fe2000f8e00ff */
[----:B-----5:R-:W-:Y:S01]  /*5af0*/  MOV R7, UR7 ;  /* 0x0000000700077c02 */ /* 0x020fe20008000f00 */
[----:B------:R-:W-:Y:S01]  /*5b00*/  IMAD.U32 R6, RZ, RZ, UR6 ;  /* 0x00000006ff067e24 */ /* 0x000fe2000f8e00ff */
[----:B--2---:R-:W-:Y:S01]  /*5b10*/  MOV R11, UR5 ;  /* 0x00000005000b7c02 */ /* 0x004fe20008000f00 */
[----:B------:R-:W-:Y:S02]  /*5b20*/  IMAD.U32 R10, RZ, RZ, UR4 ;  /* 0x00000004ff0a7e24 */ /* 0x000fe4000f8e00ff */
[----:B------:R-:W-:Y:S07]  /*5b30*/  LEPC R20, `(.L_x_93) ;  /* 0x000000001014794e */ /* 0x000fee0000000000 */
[----:B-1-3--:R-:W-:Y:S05]  /*5b40*/  CALL.ABS.NOINC R2 ;  /* 0x0000000002007343 */ /* 0x00afea0003c00000 */
.L_x_93:
[----:B------:R-:W-:Y:S05]  /*5b50*/  BSYNC.RECONVERGENT B6 ;  /* 0x0000000000067941 */ /* 0x000fea0003800200 */
.L_x_92:
[-C--:B---3--:R-:W-:Y:S01]  /*5b60*/  F2FP.F16.E4M3.UNPACK_B R83, R148.reuse ;  /* 0x00000094ff53723e */ /* 0x088fe200020006ff */
[----:B------:R-:W-:Y:S05]  /*5b70*/  WARPSYNC.ALL ;  /* 0x0000000000007948 */ /* 0x000fea0003800000 */
[----:B------:R-:W-:Y:S01]  /*5b80*/  R2UR UR4, R80 ;  /* 0x00000000500472ca */ /* 0x000fe200000e0000 */
[--C-:B------:R-:W-:Y:S01]  /*5b90*/  HADD2.F32 R82, -RZ, R83.reuse.H0_H0 ;  /* 0x20000053ff527230 */ /* 0x100fe20000004100 */
[----:B------:R-:W-:Y:S01]  /*5ba0*/  F2FP.F16.E4M3.UNPACK_B R85, R148.H1 ;  /* 0x00000094ff55723e */ /* 0x000fe200030006ff */
[----:B------:R-:W-:Y:S01]  /*5bb0*/  HADD2.F32 R83, -RZ, R83.H1_H1 ;  /* 0x30000053ff537230 */ /* 0x000fe20000004100 */
[-C--:B------:R-:W-:Y:S01]  /*5bc0*/  F2FP.F16.E4M3.UNPACK_B R87, R149.reuse ;  /* 0x00000095ff57723e */ /* 0x080fe200020006ff */
[----:B------:R-:W-:Y:S01]  /*5bd0*/  BSSY.RECONVERGENT B0, `(.L_x_94) ;  /* 0x000011d000007945 */ /* 0x000fe20003800200 */
[----:B------:R-:W-:Y:S01]  /*5be0*/  F2FP.F16.E4M3.UNPACK_B R89, R149.H1 ;  /* 0x00000095ff59723e */ /* 0x000fe200030006ff */
[----:B------:R-:W-:Y:S01]  /*5bf0*/  HADD2.F32 R84, -RZ, R85.H0_H0 ;  /* 0x20000055ff547230 */ /* 0x000fe20000004100 */
[-C--:B------:R-:W-:Y:S01]  /*5c00*/  F2FP.F16.E4M3.UNPACK_B R91, R150.reuse ;  /* 0x00000096ff5b723e */ /* 0x080fe200020006ff */
[----:B------:R-:W-:Y:S01]  /*5c10*/  HADD2.F32 R88, -RZ, R87.H1_H1 ;  /* 0x30000057ff587230 */ /* 0x000fe20000004100 */
[----:B------:R-:W-:Y:S01]  /*5c20*/  F2FP.F16.E4M3.UNPACK_B R93, R150.H1 ;  /* 0x00000096ff5d723e */ /* 0x000fe200030006ff */
[----:B------:R-:W-:Y:S01]  /*5c30*/  HADD2.F32 R86, -RZ, R85.H1_H1 ;  /* 0x30000055ff567230 */ /* 0x000fe20000004100 */
[-C--:B------:R-:W-:Y:S01]  /*5c40*/  F2FP.F16.E4M3.UNPACK_B R95, R151.reuse ;  /* 0x00000097ff5f723e */ /* 0x080fe200020006ff */
[----:B------:R-:W2:Y:S01]  /*5c50*/  LDTM.x64 R4, tmem[UR4] ;  /* 0x00000004000479ee */ /* 0x000ea20008340000 */
[----:B------:R-:W-:Y:S01]  /*5c60*/  F2FP.F16.E4M3.UNPACK_B R97, R151.H1 ;  /* 0x00000097ff61723e */ /* 0x000fe200030006ff */
[----:B------:R-:W-:Y:S01]  /*5c70*/  HADD2.F32 R85, -RZ, R87.H0_H0 ;  /* 0x20000057ff557230 */ /* 0x000fe20000004100 */
[-C--:B------:R-:W-:Y:S01]  /*5c80*/  F2FP.F16.E4M3.UNPACK_B R99, R152.reuse ;  /* 0x00000098ff63723e */ /* 0x080fe200020006ff */
[----:B------:R-:W-:Y:S01]  /*5c90*/  HADD2.F32 R87, -RZ, R89.H0_H0 ;  /* 0x20000059ff577230 */ /* 0x000fe20000004100 */
[----:B------:R-:W-:Y:S01]  /*5ca0*/  F2FP.F16.E4M3.UNPACK_B R101, R152.H1 ;  /* 0x00000098ff65723e */ /* 0x000fe200030006ff */
[----:B------:R-:W-:Y:S01]  /*5cb0*/  HADD2.F32 R92, -RZ, R91.H1_H1 ;  /* 0x3000005bff5c7230 */ /* 0x000fe20000004100 */
[----:B------:R-:W-:Y:S01]  /*5cc0*/  ISETP.NE.AND P6, PT, R184, RZ, PT ;  /* 0x000000ffb800720c */ /* 0x000fe20003fc5270 */
[----:B------:R-:W-:Y:S01]  /*5cd0*/  HADD2.F32 R96, -RZ, R95.H1_H1 ;  /* 0x3000005fff607230 */ /* 0x000fe20000004100 */
[----:B------:R-:W-:Y:S01]  /*5ce0*/  SHF.L.U32 R211, R176, 0x4, RZ ;  /* 0x00000004b0d37819 */ /* 0x000fe200000006ff */
[----:B------:R-:W-:Y:S01]  /*5cf0*/  HADD2.F32 R100, -RZ, R99.H1_H1 ;  /* 0x30000063ff647230 */ /* 0x000fe20000004100 */
[----:B------:R-:W-:Y:S01]  /*5d00*/  SHF.L.U32 R219, R175, 0x4, RZ ;  /* 0x00000004afdb7819 */ /* 0x000fe200000006ff */
[----:B------:R-:W-:Y:S01]  /*5d10*/  HADD2.F32 R90, -RZ, R89.H1_H1 ;  /* 0x30000059ff5a7230 */ /* 0x000fe20000004100 */
[C---:B------:R-:W-:Y:S01]  /*5d20*/  IADD3 R204, PT, PT, R190.reuse, R211, RZ ;  /* 0x000000d3becc7210 */ /* 0x040fe20007ffe0ff */
[----:B------:R-:W-:Y:S01]  /*5d30*/  HADD2.F32 R89, -RZ, R91.H0_H0 ;  /* 0x2000005bff597230 */ /* 0x000fe20000004100 */
[----:B------:R-:W-:Y:S01]  /*5d40*/  IADD3 R206, PT, PT, R190, R219, RZ ;  /* 0x000000dbbece7210 */ /* 0x000fe20007ffe0ff */
[--C-:B------:R-:W-:Y:S01]  /*5d50*/  HADD2.F32 R91, -RZ, R93.reuse.H0_H0 ;  /* 0x2000005dff5b7230 */ /* 0x100fe20000004100 */
[----:B------:R-:W-:Y:S01]  /*5d60*/  SHF.L.U32 R217, R188, 0x4, RZ ;  /* 0x00000004bcd97819 */ /* 0x000fe200000006ff */
[----:B------:R-:W-:Y:S01]  /*5d70*/  HADD2.F32 R94, -RZ, R93.H1_H1 ;  /* 0x3000005dff5e7230 */ /* 0x000fe20000004100 */
[-C--:B------:R-:W-:Y:S01]  /*5d80*/  F2FP.F16.E4M3.UNPACK_B R103, R153.reuse ;  /* 0x00000099ff67723e */ /* 0x080fe200020006ff */
[----:B------:R-:W-:Y:S01]  /*5d90*/  HADD2.F32 R93, -RZ, R95.H0_H0 ;  /* 0x2000005fff5d7230 */ /* 0x000fe20000004100 */
[----:B------:R-:W-:Y:S01]  /*5da0*/  IADD3 R205, PT, PT, R217, R204, RZ ;  /* 0x000000ccd9cd7210 */ /* 0x000fe20007ffe0ff */
[----:B------:R-:W-:Y:S01]  /*5db0*/  HADD2.F32 R95, -RZ, R97.H0_H0 ;  /* 0x20000061ff5f7230 */ /* 0x000fe20000004100 */
[----:B------:R-:W-:Y:S01]  /*5dc0*/  F2FP.F16.E4M3.UNPACK_B R105, R153.H1 ;  /* 0x00000099ff69723e */ /* 0x000fe200030006ff */
[C---:B--2---:R-:W-:Y:S01]  /*5dd0*/  FMUL R0, R78.reuse, R4 ;  /* 0x000000044e007220 */ /* 0x044fe20000400000 */
[C---:B-1----:R-:W-:Y:S01]  /*5de0*/  FMUL R2, R78.reuse, R5 ;  /* 0x000000054e027220 */ /* 0x042fe20000400000 */
[C---:B------:R-:W-:Y:S01]  /*5df0*/  FMUL R4, R78.reuse, R8 ;  /* 0x000000084e047220 */ /* 0x040fe20000400000 */
[C---:B------:R-:W-:Y:S01]  /*5e00*/  FMUL R5, R78.reuse, R9 ;  /* 0x000000094e057220 */ /* 0x040fe20000400000 */
[C---:B------:R-:W-:Y:S01]  /*5e10*/  FFMA R0, R81.reuse, R82, R0 ;  /* 0x0000005251007223 */ /* 0x040fe20000000000 */
[C---:B------:R-:W-:Y:S01]  /*5e20*/  FFMA R2, R81.reuse, R83, R2 ;  /* 0x0000005351027223 */ /* 0x040fe20000000002 */
[C---:B------:R-:W-:Y:S01]  /*5e30*/  FMUL R8, R78.reuse, R12 ;  /* 0x0000000c4e087220 */ /* 0x040fe20000400000 */
[C---:B------:R-:W-:Y:S01]  /*5e40*/  FMUL R9, R78.reuse, R13 ;  /* 0x0000000d4e097220 */ /* 0x040fe20000400000 */
[C---:B------:R-:W-:Y:S01]  /*5e50*/  FMUL R12, R78.reuse, R16 ;  /* 0x000000104e0c7220 */ /* 0x040fe20000400000 */
[C---:B------:R-:W-:Y:S01]  /*5e60*/  FMUL R13, R78.reuse, R17 ;  /* 0x000000114e0d7220 */ /* 0x040fe20000400000 */
[C---:B------:R-:W-:Y:S01]  /*5e70*/  FMUL R16, R78.reuse, R20 ;  /* 0x000000144e107220 */ /* 0x040fe20000400000 */
[C---:B------:R-:W-:Y:S01]  /*5e80*/  FMUL R17, R78.reuse, R21 ;  /* 0x000000154e117220 */ /* 0x040fe20000400000 */
[----:B------:R-:W-:Y:S02]  /*5e90*/  HADD2.F32 R104, -RZ, R103.H1_H1 ;  /* 0x30000067ff687230 */ /* 0x000fe40000004100 */
[C---:B------:R-:W-:Y:S01]  /*5ea0*/  FMUL R20, R78.reuse, R24 ;  /* 0x000000184e147220 */ /* 0x040fe20000400000 */
[C---:B------:R-:W-:Y:S01]  /*5eb0*/  FMUL R21, R78.reuse, R25 ;  /* 0x000000194e157220 */ /* 0x040fe20000400000 */
[C---:B------:R-:W-:Y:S01]  /*5ec0*/  FMUL R24, R78.reuse, R28 ;  /* 0x0000001c4e187220 */ /* 0x040fe20000400000 */
[C---:B------:R-:W-:Y:S01]  /*5ed0*/  FMUL R25, R78.reuse, R29 ;  /* 0x0000001d4e197220 */ /* 0x040fe20000400000 */
[C---:B------:R-:W-:Y:S01]  /*5ee0*/  FMUL R28, R78.reuse, R32 ;  /* 0x000000204e1c7220 */ /* 0x040fe20000400000 */
[C---:B------:R-:W-:Y:S01]  /*5ef0*/  FMUL R29, R78.reuse, R33 ;  /* 0x000000214e1d7220 */ /* 0x040fe20000400000 */
[C---:B------:R-:W-:Y:S01]  /*5f00*/  FMUL R32, R78.reuse, R36 ;  /* 0x000000244e207220 */ /* 0x040fe20000400000 */
[----:B------:R-:W-:Y:S01]  /*5f10*/  F2FP.F16.E4M3.UNPACK_B R107, R154 ;  /* 0x0000009aff6b723e */ /* 0x000fe200020006ff */
[C---:B------:R-:W-:Y:S01]  /*5f20*/  FMUL R33, R78.reuse, R37 ;  /* 0x000000254e217220 */ /* 0x040fe20000400000 */
[C---:B------:R-:W-:Y:S01]  /*5f30*/  FMUL R36, R78.reuse, R40 ;  /* 0x000000284e247220 */ /* 0x040fe20000400000 */
[----:B------:R-:W-:Y:S01]  /*5f40*/  F2FP.F16.E4M3.UNPACK_B R109, R154.H1 ;  /* 0x0000009aff6d723e */ /* 0x000fe200030006ff */
[C---:B------:R-:W-:Y:S01]  /*5f50*/  FMUL R37, R78.reuse, R41 ;  /* 0x000000294e257220 */ /* 0x040fe20000400000 */
[----:B------:R-:W-:Y:S02]  /*5f60*/  HADD2.F32 R108, -RZ, R107.H1_H1 ;  /* 0x3000006bff6c7230 */ /* 0x000fe40000004100 */
        /* <DEDUP_REMOVED lines=26> */
[C---:B------:R-:W-:Y:S01]  /*6110*/  FFMA R3, R81.reuse, R84, R3 ;  /* 0x0000005451037223 */ /* 0x040fe20000000003 */
[C---:B------:R-:W-:Y:S01]  /*6120*/  FFMA R7, R81.reuse, R86, R7 ;  /* 0x0000005651077223 */ /* 0x040fe20000000007 */
[----:B------:R-:W-:Y:S01]  /*6130*/  F2FP.F16.E4M3.UNPACK_B R127, R159 ;  /* 0x0000009fff7f723e */ /* 0x000fe200020006ff */
[C---:B------:R-:W-:Y:S01]  /*6140*/  FFMA R4, R81.reuse, R85, R4 ;  /* 0x0000005551047223 */ /* 0x040fe20000000004 */
[C---:B------:R-:W-:Y:S01]  /*6150*/  FFMA R5, R81.reuse, R88, R5 ;  /* 0x0000005851057223 */ /* 0x040fe20000000005 */
[----:B------:R-:W-:Y:S01]  /*6160*/  F2FP.F16.E4M3.UNPACK_B R129, R159.H1 ;  /* 0x0000009fff81723e */ /* 0x000fe200030006ff */
[----:B------:R-:W-:Y:S01]  /*6170*/  FFMA R6, R81, R87, R6 ;  /* 0x0000005751067223 */ /* 0x000fe20000000006 */
[----:B------:R-:W-:Y:S01]  /*6180*/  F2FP.SATFINITE.E4M3.F32.PACK_AB_MERGE_C R185, R7, R3, RZ ;  /* 0x0000000307b9723e */ /* 0x000fe200048070ff */
[----:B------:R-:W-:Y:S02]  /*6190*/  HADD2.F32 R124, -RZ, R123.H1_H1 ;  /* 0x3000007bff7c7230 */ /* 0x000fe40000004100 */
[----:B------:R-:W-:Y:S01]  /*61a0*/  FMUL R11, R78, R11 ;  /* 0x0000000b4e0b7220 */ /* 0x000fe20000400000 */
[----:B------:R-:W-:Y:S01]  /*61b0*/  HADD2.F32 R128, -RZ, R127.H1_H1 ;  /* 0x3000007fff807230 */ /* 0x000fe20000004100 */
[----:B------:R-:W-:Y:S01]  /*61c0*/  F2FP.SATFINITE.E4M3.F32.PACK_AB_MERGE_C R184, R2, R0, R185 ;  /* 0x0000000002b8723e */ /* 0x000fe200048070b9 */
[C---:B------:R-:W-:Y:S01]  /*61d0*/  FMUL R10, R78.reuse, R14 ;  /* 0x0000000e4e0a7220 */ /* 0x040fe20000400000 */
[C---:B------:R-:W-:Y:S01]  /*61e0*/  FFMA R11, R81.reuse, R90, R11 ;  /* 0x0000005a510b7223 */ /* 0x040fe2000000000b */
[C---:B------:R-:W-:Y:S01]  /*61f0*/  FFMA R8, R81.reuse, R89, R8 ;  /* 0x0000005951087223 */ /* 0x040fe20000000008 */
[----:B------:R-:W-:Y:S01]  /*6200*/  FFMA R9, R81, R92, R9 ;  /* 0x0000005c51097223 */ /* 0x000fe20000000009 */
[----:B------:R-:W-:Y:S01]  /*6210*/  F2FP.F16.E4M3.UNPACK_B R131, R160 ;  /* 0x000000a0ff83723e */ /* 0x000fe200020006ff */
[----:B------:R-:W-:Y:S01]  /*6220*/  HADD2.F32 R98, -RZ, R97.H1_H1 ;  /* 0x30000061ff627230 */ /* 0x000fe20000004100 */
[----:B------:R-:W-:Y:S01]  /*6230*/  F2FP.SATFINITE.E4M3.F32.PACK_AB_MERGE_C R186, R11, R6, RZ ;  /* 0x000000060bba723e */ /* 0x000fe200048070ff */
[----:B------:R-:W-:Y:S01]  /*6240*/  FFMA R10, R81, R91, R10 ;  /* 0x0000005b510a7223 */ /* 0x000fe2000000000a */
[----:B------:R-:W-:Y:S02]  /*6250*/  HADD2.F32 R97, -RZ, R99.H0_H0 ;  /* 0x20000063ff617230 */ /* 0x000fe40000004100 */
[C---:B------:R-:W-:Y:S01]  /*6260*/  FMUL R15, R78.reuse, R15 ;  /* 0x0000000f4e0f7220 */ /* 0x040fe20000400000 */
[----:B------:R-:W-:Y:S01]  /*6270*/  F2FP.SATFINITE.E4M3.F32.PACK_AB_MERGE_C R185, R5, R4, R186 ;  /* 0x0000000405b9723e */ /* 0x000fe200048070ba */
[----:B------:R-:W-:Y:S02]  /*6280*/  HADD2.F32 R132, -RZ, R131.H1_H1 ;  /* 0x30000083ff847230 */ /* 0x000fe40000004100 */
[C---:B------:R-:W-:Y:S01]  /*6290*/  FMUL R14, R78.reuse, R18 ;  /* 0x000000124e0e7220 */ /* 0x040fe20000400000 */
[C---:B------:R-:W-:Y:S01]  /*62a0*/  FFMA R15, R81.reuse, R94, R15 ;  /* 0x0000005e510f7223 */ /* 0x040fe2000000000f */
[C---:B------:R-:W-:Y:S01]  /*62b0*/  FFMA R12, R81.reuse, R93, R12 ;  /* 0x0000005d510c7223 */ /* 0x040fe2000000000c */
[----:B------:R-:W-:Y:S01]  /*62c0*/  FFMA R13, R81, R96, R13 ;  /* 0x00000060510d7223 */ /* 0x000fe2000000000d */
[----:B------:R-:W-:Y:S01]  /*62d0*/  F2FP.F16.E4M3.UNPACK_B R133, R160.H1 ;  /* 0x000000a0ff85723e */ /* 0x000fe200030006ff */
[--C-:B------:R-:W-:Y:S01]  /*62e0*/  HADD2.F32 R99, -RZ, R101.reuse.H0_H0 ;  /* 0x20000065ff637230 */ /* 0x100fe20000004100 */
[----:B------:R-:W-:Y:S01]  /*62f0*/  F2FP.SATFINITE.E4M3.F32.PACK_AB_MERGE_C R186, R15, R10, RZ ;  /* 0x0000000a0fba723e */ /* 0x000fe200048070ff */
[----:B------:R-:W-:Y:S01]  /*6300*/  FFMA R14, R81, R95, R14 ;  /* 0x0000005f510e7223 */ /* 0x000fe2000000000e */
[C---:B------:R-:W-:Y:S01]  /*6310*/  FMUL R19, R78.reuse, R19 ;  /* 0x000000134e137220 */ /* 0x040fe20000400000 */
[----:B------:R-:W-:Y:S01]  /*6320*/  HADD2.F32 R102, -RZ, R101.H1_H1 ;  /* 0x30000065ff667230 */ /* 0x000fe20000004100 */
[----:B------:R-:W-:Y:S01]  /*6330*/  F2FP.SATFINITE.E4M3.F32.PACK_AB_MERGE_C R186, R9, R8, R186 ;  /* 0x0000000809ba723e */ /* 0x000fe200048070ba */
[----:B------:R-:W-:Y:S02]  /*6340*/  HADD2.F32 R101, -RZ, R103.H0_H0 ;  /* 0x20000067ff657230 */ /* 0x000fe40000004100 */
[C---:B------:R-:W-:Y:S01]  /*6350*/  FFMA R19, R81.reuse, R98, R19 ;  /* 0x0000006251137223 */ /* 0x040fe20000000013 */
[C---:B------:R-:W-:Y:S01]  /*6360*/  FFMA R16, R81.reuse, R97, R16 ;  /* 0x0000006151107223 */ /* 0x040fe20000000010 */
[----:B------:R-:W-:Y:S01]  /*6370*/  FFMA R17, R81, R100, R17 ;  /* 0x0000006451117223 */ /* 0x000fe20000000011 */
[C---:B------:R-:W-:Y:S01]  /*6380*/  FMUL R18, R78.reuse, R22 ;  /* 0x000000164e127220 */ /* 0x040fe20000400000 */
[----:B------:R-:W-:Y:S01]  /*6390*/  F2FP.F16.E4M3.UNPACK_B R135, R161 ;  /* 0x000000a1ff87723e */ /* 0x000fe200020006ff */
        /* <DEDUP_REMOVED lines=10> */
[----:B------:R1:W-:Y:S01]  /*6440*/  STS.128 [R172+UR49+0x4200], R184 ;  /* 0x004200b8ac007988 */ /* 0x0003e20008000c31 */
[----:B------:R-:W-:Y:S01]  /*6450*/  HADD2.F32 R136, -RZ, R135.H1_H1 ;  /* 0x30000087ff887230 */ /* 0x000fe20000004100 */
[----:B------:R-:W-:Y:S01]  /*6460*/  F2FP.SATFINITE.E4M3.F32.PACK_AB_MERGE_C R196, R23, R18, RZ ;  /* 0x0000001217c4723e */ /* 0x000fe200048070ff */
[C---:B------:R-:W-:Y:S01]  /*6470*/  FMUL R22, R78.reuse, R26 ;  /* 0x0000001a4e167220 */ /* 0x040fe20000400000 */
[C---:B------:R-:W-:Y:S01]  /*6480*/  FMUL R27, R78.reuse, R27 ;  /* 0x0000001b4e1b7220 */ /* 0x040fe20000400000 */
[--C-:B------:R-:W-:Y:S01]  /*6490*/  HADD2.F32 R107, -RZ, R109.reuse.H0_H0 ;  /* 0x2000006dff6b7230 */ /* 0x100fe20000004100 */
[----:B------:R-:W-:Y:S01]  /*64a0*/  F2FP.SATFINITE.E4M3.F32.PACK_AB_MERGE_C R196, R17, R16, R196 ;  /* 0x0000001011c4723e */ /* 0x000fe200048070c4 */
[C---:B------:R-:W-:Y:S01]  /*64b0*/  FFMA R22, R81.reuse, R103, R22 ;  /* 0x0000006751167223 */ /* 0x040fe20000000016 */
[C---:B------:R-:W-:Y:S01]  /*64c0*/  FFMA R27, R81.reuse, R106, R27 ;  /* 0x0000006a511b7223 */ /* 0x040fe2000000001b */
[C---:B------:R-:W-:Y:S01]  /*64d0*/  FFMA R24, R81.reuse, R105, R24 ;  /* 0x0000006951187223 */ /* 0x040fe20000000018 */
[----:B------:R-:W-:Y:S01]  /*64e0*/  F2FP.F16.E4M3.UNPACK_B R137, R161.H1 ;  /* 0x000000a1ff89723e */ /* 0x000fe200030006ff */
[----:B------:R-:W-:Y:S02]  /*64f0*/  HADD2.F32 R110, -RZ, R109.H1_H1 ;  /* 0x3000006dff6e7230 */ /* 0x000fe40000004100 */
[----:B------:R-:W-:Y:S01]  /*6500*/  FFMA R25, R81, R108, R25 ;  /* 0x0000006c51197223 */ /* 0x000fe20000000019 */
[----:B------:R-:W-:Y:S01]  /*6510*/  F2FP.SATFINITE.E4M3.F32.PACK_AB_MERGE_C R197, R27, R22, RZ ;  /* 0x000000161bc5723e */ /* 0x000fe200048070ff */
[----:B------:R-:W-:Y:S02]  /*6520*/  HADD2.F32 R109, -RZ, R111.H0_H0 ;  /* 0x2000006fff6d7230 */ /* 0x000fe40000004100 */
[C---:B------:R-:W-:Y:S01]  /*6530*/  FMUL R26, R78.reuse, R30 ;  /* 0x0000001e4e1a7220 */ /* 0x040fe20000400000 */
[C---:B------:R-:W-:Y:S01]  /*6540*/  FMUL R31, R78.reuse, R31 ;  /* 0x0000001f4e1f7220 */ /* 0x040fe20000400000 */
[--C-:B------:R-:W-:Y:S01]  /*6550*/  HADD2.F32 R111, -RZ, R113.reuse.H0_H0 ;  /* 0x20000071ff6f7230 */ /* 0x100fe20000004100 */
[----:B------:R-:W-:Y:S01]  /*6560*/  F2FP.SATFINITE.E4M3.F32.PACK_AB_MERGE_C R197, R21, R20, R197 ;  /* 0x0000001415c5723e */ /* 0x000fe200048070c5 */
[C---:B------:R-:W-:Y:S01]  /*6570*/  FFMA R26, R81.reuse, R107, R26 ;  /* 0x0000006b511a7223 */ /* 0x040fe2000000001a */
[C---:B------:R-:W-:Y:S01]  /*6580*/  FFMA R31, R81.reuse, R110, R31 ;  /* 0x0000006e511f7223 */ /* 0x040fe2000000001f */
[C---:B------:R-:W-:Y:S01]  /*6590*/  FFMA R28, R81.reuse, R109, R28 ;  /* 0x0000006d511c7223 */ /* 0x040fe2000000001c */
[----:B------:R-:W-:Y:S01]  /*65a0*/  F2FP.F16.E4M3.UNPACK_B R139, R162 ;  /* 0x000000a2ff8b723e */ /* 0x000fe200020006ff */
[----:B------:R-:W-:Y:S02]  /*65b0*/  HADD2.F32 R114, -RZ, R113.H1_H1 ;  /* 0x30000071ff727230 */ /* 0x000fe40000004100 */
[----:B------:R-:W-:Y:S01]  /*65c0*/  FFMA R29, R81, R112, R29 ;  /* 0x00000070511d7223 */ /* 0x000fe2000000001d */
[----:B------:R-:W-:Y:S01]  /*65d0*/  F2FP.SATFINITE.E4M3.F32.PACK_AB_MERGE_C R198, R31, R26, RZ ;  /* 0x0000001a1fc6723e */ /* 0x000fe200048070ff */
[----:B------:R-:W-:Y:S02]  /*65e0*/  HADD2.F32 R113, -RZ, R115.H0_H0 ;  /* 0x20000073ff717230 */ /* 0x000fe40000004100 */
[C---:B------:R-:W-:Y:S01]  /*65f0*/  FMUL R30, R78.reuse, R34 ;  /* 0x000000224e1e7220 */ /* 0x040fe20000400000 */
[----:B------:R-:W-:Y:S01]  /*6600*/  HADD2.F32 R140, -RZ, R139.H1_H1 ;  /* 0x3000008bff8c7230 */ /* 0x000fe20000004100 */
[----:B------:R-:W-:Y:S01]  /*6610*/  F2FP.SATFINITE.E4M3.F32.PACK_AB_MERGE_C R198, R25, R24, R198 ;  /* 0x0000001819c6723e */ /* 0x000fe200048070c6 */
[C---:B------:R-:W-:Y:S01]  /*6620*/  FMUL R35, R78.reuse, R35 ;  /* 0x000000234e237220 */ /* 0x040fe20000400000 */
[--C-:B------:R-:W-:Y:S02]  /*6630*/  HADD2.F32 R115, -RZ, R117.reuse.H0_H0 ;  /* 0x20000075ff737230 */ /* 0x100fe40000004100 */
[C---:B------:R-:W-:Y:S01]  /*6640*/  FFMA R30, R81.reuse, R111, R30 ;  /* 0x0000006f511e7223 */ /* 0x040fe2000000001e */
[----:B------:R-:W-:Y:S02]  /*6650*/  HADD2.F32 R118, -RZ, R117.H1_H1 ;  /* 0x30000075ff767230 */ /* 0x000fe40000004100 */
[C---:B------:R-:W-:Y:S01]  /*6660*/  FFMA R35, R81.reuse, R114, R35 ;  /* 0x0000007251237223 */ /* 0x040fe20000000023 */
[C---:B------:R-:W-:Y:S01]  /*6670*/  FFMA R32, R81.reuse, R113, R32 ;  /* 0x0000007151207223 */ /* 0x040fe20000000020 */
[----:B------:R-:W-:Y:S01]  /*6680*/  F2FP.F16.E4M3.UNPACK_B R141, R162.H1 ;  /* 0x000000a2ff8d723e */ /* 0x000fe200030006ff */
[----:B------:R-:W-:Y:S01]  /*6690*/  FFMA R33, R81, R116, R33 ;  /* 0x0000007451217223 */ /* 0x000fe20000000021 */
[----:B------:R-:W-:Y:S01]  /*66a0*/  HADD2.F32 R117, -RZ, R119.H0_H0 ;  /* 0x20000077ff757230 */ /* 0x000fe20000004100 */
        /* <DEDUP_REMOVED lines=9> */
[----:B------:R1:W-:Y:S01]  /*6740*/  STS.128 [R204+0x4010], R196 ;  /* 0x004010c4cc007388 */ /* 0x0003e20000000c00 */
[----:B------:R-:W-:Y:S01]  /*6750*/  FFMA R37, R81, R120, R37 ;  /* 0x0000007851257223 */ /* 0x000fe20000000025 */
[----:B------:R-:W-:Y:S01]  /*6760*/  F2FP.SATFINITE.E4M3.F32.PACK_AB_MERGE_C R200, R39, R34, RZ ;  /* 0x0000002227c8723e */ /* 0x000fe200048070ff */
[----:B------:R-:W-:Y:S02]  /*6770*/  HADD2.F32 R122, -RZ, R121.H1_H1 ;  /* 0x30000079ff7a7230 */ /* 0x000fe40000004100 */
[C---:B------:R-:W-:Y:S01]  /*6780*/  FMUL R38, R78.reuse, R42 ;  /* 0x0000002a4e267220 */ /* 0x040fe20000400000 */
[----:B------:R-:W-:Y:S01]  /*6790*/  HADD2.F32 R121, -RZ, R123.H0_H0 ;  /* 0x2000007bff797230 */ /* 0x000fe20000004100 */
[----:B------:R-:W-:Y:S01]  /*67a0*/  F2FP.SATFINITE.E4M3.F32.PACK_AB_MERGE_C R200, R33, R32, R200 ;  /* 0x0000002021c8723e */ /* 0x000fe200048070c8 */
[----:B------:R-:W-:Y:S02]  /*67b0*/  HADD2.F32 R144, -RZ, R143.H1_H1 ;  /* 0x3000008fff907230 */ /* 0x000fe40000004100 */
[C---:B------:R-:W-:Y:S01]  /*67c0*/  FFMA R38, R81.reuse, R119, R38 ;  /* 0x0000007751267223 */ /* 0x040fe20000000026 */
[C---:B------:R-:W-:Y:S01]  /*67d0*/  FMUL R43, R78.reuse, R43 ;  /* 0x0000002b4e2b7220 */ /* 0x040fe20000400000 */
[--C-:B------:R-:W-:Y:S02]  /*67e0*/  HADD2.F32 R123, -RZ, R125.reuse.H0_H0 ;  /* 0x2000007dff7b7230 */ /* 0x100fe40000004100 */
[C---:B------:R-:W-:Y:S01]  /*67f0*/  FMUL R42, R78.reuse, R46 ;  /* 0x0000002e4e2a7220 */ /* 0x040fe20000400000 */
[----:B------:R-:W-:Y:S02]  /*6800*/  HADD2.F32 R126, -RZ, R125.H1_H1 ;  /* 0x3000007dff7e7230 */ /* 0x000fe40000004100 */
[C---:B------:R-:W-:Y:S01]  /*6810*/  FFMA R43, R81.reuse, R122, R43 ;  /* 0x0000007a512b7223 */ /* 0x040fe2000000002b */
[----:B------:R-:W-:Y:S01]  /*6820*/  F2FP.F16.E4M3.UNPACK_B R145, R163.H1 ;  /* 0x000000a3ff91723e */ /* 0x000fe200030006ff */
[C---:B------:R-:W-:Y:S01]  /*6830*/  FFMA R40, R81.reuse, R121, R40 ;  /* 0x0000007951287223 */ /* 0x040fe20000000028 */
[----:B------:R-:W-:Y:S01]  /*6840*/  FFMA R41, R81, R124, R41 ;  /* 0x0000007c51297223 */ /* 0x000fe20000000029 */
[----:B------:R-:W-:Y:S01]  /*6850*/  ISETP.NE.AND P0, PT, R193, RZ, PT ;  /* 0x000000ffc100720c */ /* 0x000fe20003f05270 */
[----:B------:R-:W-:Y:S01]  /*6860*/  HADD2.F32 R125, -RZ, R127.H0_H0 ;  /* 0x2000007fff7d7230 */ /* 0x000fe20000004100 */
[----:B------:R-:W-:Y:S01]  /*6870*/  F2FP.SATFINITE.E4M3.F32.PACK_AB_MERGE_C R201, R43, R38, RZ ;  /* 0x000000262bc9723e */ /* 0x000fe200048070ff */
[----:B------:R-:W-:Y:S01]  /*6880*/  FFMA R42, R81, R123, R42 ;  /* 0x0000007b512a7223 */ /* 0x000fe2000000002a */
[C---:B------:R-:W-:Y:S01]  /*6890*/  FMUL R47, R78.reuse, R47 ;  /* 0x0000002f4e2f7220 */ /* 0x040fe20000400000 */
[--C-:B------:R-:W-:Y:S01]  /*68a0*/  HADD2.F32 R127, -RZ, R129.reuse.H0_H0 ;  /* 0x20000081ff7f7230 */ /* 0x100fe20000004100 */
[----:B------:R-:W-:Y:S01]  /*68b0*/  F2FP.SATFINITE.E4M3.F32.PACK_AB_MERGE_C R201, R37, R36, R201 ;  /* 0x0000002425c9723e */ /* 0x000fe200048070c9 */
[----:B------:R-:W-:Y:S02]  /*68c0*/  HADD2.F32 R130, -RZ, R129.H1_H1 ;  /* 0x30000081ff827230 */ /* 0x000fe40000004100 */
[C---:B------:R-:W-:Y:S01]  /*68d0*/  FFMA R47, R81.reuse, R126, R47 ;  /* 0x0000007e512f7223 */ /* 0x040fe2000000002f */
[C---:B------:R-:W-:Y:S01]  /*68e0*/  FFMA R44, R81.reuse, R125, R44 ;  /* 0x0000007d512c7223 */ /* 0x040fe2000000002c */
[C---:B------:R-:W-:Y:S01]  /*68f0*/  FFMA R45, R81.reuse, R128, R45 ;  /* 0x00000080512d7223 */ /* 0x040fe2000000002d */
[----:B------:R-:W-:Y:S02]  /*6900*/  HADD2.F32 R129, -RZ, R131.H0_H0 ;  /* 0x20000083ff817230 */ /* 0x000fe40000004100 */
[C---:B------:R-:W-:Y:S01]  /*6910*/  FMUL R46, R78.reuse, R50 ;  /* 0x000000324e2e7220 */ /* 0x040fe20000400000 */
[C---:B------:R-:W-:Y:S01]  /*6920*/  FMUL R51, R78.reuse, R51 ;  /* 0x000000334e337220 */ /* 0x040fe20000400000 */
[--C-:B------:R-:W-:Y:S02]  /*6930*/  HADD2.F32 R131, -RZ, R133.reuse.H0_H0 ;  /* 0x20000085ff837230 */ /* 0x100fe40000004100 */
[C---:B------:R-:W-:Y:S01]  /*6940*/  FMUL R50, R78.reuse, R54 ;  /* 0x000000364e327220 */ /* 0x040fe20000400000 */
[C---:B------:R-:W-:Y:S01]  /*6950*/  FFMA R46, R81.reuse, R127, R46 ;  /* 0x0000007f512e7223 */ /* 0x040fe2000000002e */
[----:B------:R-:W-:Y:S02]  /*6960*/  HADD2.F32 R134, -RZ, R133.H1_H1 ;  /* 0x30000085ff867230 */ /* 0x000fe40000004100 */
[C---:B------:R-:W-:Y:S01]  /*6970*/  FFMA R51, R81.reuse, R130, R51 ;  /* 0x0000008251337223 */ /* 0x040fe20000000033 */
[----:B------:R-:W-:Y:S02]  /*6980*/  HADD2.F32 R133, -RZ, R135.H0_H0 ;  /* 0x20000087ff857230 */ /* 0x000fe40000004100 */
[C---:B------:R-:W-:Y:S01]  /*6990*/  FMUL R55, R78.reuse, R55 ;  /* 0x000000374e377220 */ /* 0x040fe20000400000 */
[C---:B------:R-:W-:Y:S01]  /*69a0*/  FFMA R48, R81.reuse, R129, R48 ;  /* 0x0000008151307223 */ /* 0x040fe20000000030 */
[C---:B------:R-:W-:Y:S01]  /*69b0*/  FFMA R49, R81.reuse, R132, R49 ;  /* 0x0000008451317223 */ /* 0x040fe20000000031 */
[--C-:B------:R-:W-:Y:S02]  /*69c0*/  HADD2.F32 R135, -RZ, R137.reuse.H0_H0 ;  /* 0x20000089ff877230 */ /* 0x100fe40000004100 */
[C---:B------:R-:W-:Y:S01]  /*69d0*/  FFMA R50, R81.reuse, R131, R50 ;  /* 0x0000008351327223 */ /* 0x040fe20000000032 */
[----:B------:R-:W-:Y:S02]  /*69e0*/  HADD2.F32 R138, -RZ, R137.H1_H1 ;  /* 0x30000089ff8a7230 */ /* 0x000fe40000004100 */
[C---:B------:R-:W-:Y:S01]  /*69f0*/  FMUL R54, R78.reuse, R58 ;  /* 0x0000003a4e367220 */ /* 0x040fe20000400000 */
[----:B------:R-:W-:Y:S02]  /*6a00*/  HADD2.F32 R137, -RZ, R139.H0_H0 ;  /* 0x2000008bff897230 */ /* 0x000fe40000004100 */
[C---:B------:R-:W-:Y:S01]  /*6a10*/  FFMA R55, R81.reuse, R134, R55 ;  /* 0x0000008651377223 */ /* 0x040fe20000000037 */
        /* <DEDUP_REMOVED lines=16> */
[----:B------:R-:W-:Y:S01]  /*6b20*/  FFMA R63, R81, R142, R63 ;  /* 0x0000008e513f7223 */ /* 0x000fe2000000003f */
[----:B------:R-:W-:Y:S01]  /*6b30*/  FMUL R67, R78, R67 ;  /* 0x000000434e437220 */ /* 0x000fe20000400000 */
[----:B------:R-:W-:Y:S01]  /*6b40*/  F2FP.SATFINITE.E4M3.F32.PACK_AB_MERGE_C R202, R47, R42, RZ ;  /* 0x0000002a2fca723e */ /* 0x000fe200048070ff */
[----:B------:R-:W-:Y:S01]  /*6b50*/  FFMA R60, R81, R141, R60 ;  /* 0x0000008d513c7223 */ /* 0x000fe2000000003c */
[----:B------:R-:W-:Y:S01]  /*6b60*/  F2FP.SATFINITE.E4M3.F32.PACK_AB_MERGE_C R203, R51, R46, RZ ;  /* 0x0000002e33cb723e */ /* 0x000fe200048070ff */
[C---:B------:R-:W-:Y:S01]  /*6b70*/  FFMA R61, R81.reuse, R144, R61 ;  /* 0x00000090513d7223 */ /* 0x040fe2000000003d */
[C---:B------:R-:W-:Y:S01]  /*6b80*/  FFMA R62, R81.reuse, R143, R62 ;  /* 0x0000008f513e7223 */ /* 0x040fe2000000003e */
[----:B------:R-:W-:Y:S01]  /*6b90*/  FFMA R67, R81, R146, R67 ;  /* 0x0000009251437223 */ /* 0x000fe20000000043 */
[----:B------:R-:W-:Y:S02]  /*6ba0*/  F2FP.SATFINITE.E4M3.F32.PACK_AB_MERGE_C R202, R41, R40, R202 ;  /* 0x0000002829ca723e */ /* 0x000fe400048070ca */
[----:B------:R-:W-:Y:S02]  /*6bb0*/  F2FP.SATFINITE.E4M3.F32.PACK_AB_MERGE_C R203, R45, R44, R203 ;  /* 0x0000002c2dcb723e */ /* 0x000fe400048070cb */
[----:B------:R-:W-:Y:S02]  /*6bc0*/  F2FP.SATFINITE.E4M3.F32.PACK_AB_MERGE_C R212, R55, R50, RZ ;  /* 0x0000003237d4723e */ /* 0x000fe400048070ff */
[----:B------:R-:W-:Y:S01]  /*6bd0*/  F2FP.SATFINITE.E4M3.F32.PACK_AB_MERGE_C R213, R59, R54, RZ ;  /* 0x000000363bd5723e */ /* 0x000fe200048070ff */
[----:B------:R1:W-:Y:S01]  /*6be0*/  STS.128 [R206+0x4020], R200 ;  /* 0x004020c8ce007388 */ /* 0x0003e20000000c00 */
[----:B------:R-:W-:Y:S02]  /*6bf0*/  F2FP.SATFINITE.E4M3.F32.PACK_AB_MERGE_C R214, R63, R58, RZ ;  /* 0x0000003a3fd6723e */ /* 0x000fe400048070ff */
[----:B------:R-:W-:Y:S02]  /*6c00*/  F2FP.SATFINITE.E4M3.F32.PACK_AB_MERGE_C R215, R67, R62, RZ ;  /* 0x0000003e43d7723e */ /* 0x000fe400048070ff */
[----:B------:R-:W-:Y:S02]  /*6c10*/  F2FP.SATFINITE.E4M3.F32.PACK_AB_MERGE_C R212, R49, R48, R212 ;  /* 0x0000003031d4723e */ /* 0x000fe400048070d4 */
[----:B------:R-:W-:Y:S02]  /*6c20*/  F2FP.SATFINITE.E4M3.F32.PACK_AB_MERGE_C R213, R53, R52, R213 ;  /* 0x0000003435d5723e */ /* 0x000fe400048070d5 */
[----:B------:R-:W-:Y:S02]  /*6c30*/  F2FP.SATFINITE.E4M3.F32.PACK_AB_MERGE_C R214, R57, R56, R214 ;  /* 0x0000003839d6723e */ /* 0x000fe400048070d6 */
[----:B------:R-:W-:Y:S02]  /*6c40*/  F2FP.SATFINITE.E4M3.F32.PACK_AB_MERGE_C R215, R61, R60, R215 ;  /* 0x0000003c3dd7723e */ /* 0x000fe400048070d7 */
[----:B------:R-:W-:Y:S02]  /*6c50*/  LEA R210, R181, UR49, 0x3 ;  /* 0x00000031b5d27c11 */ /* 0x000fe4000f8e18ff */
[----:B------:R-:W-:Y:S01]  /*6c60*/  @P6 SHF.L.U32 R221, R180, 0x1f, RZ ;  /* 0x0000001fb4dd6819 */ /* 0x000fe200000006ff */
[----:B------:R1:W-:Y:S01]  /*6c70*/  STS.128 [R205+0x4010], R212 ;  /* 0x004010d4cd007388 */ /* 0x0003e20000000c00 */
[----:B------:R-:W-:Y:S01]  /*6c80*/  @!PT LDS RZ, [RZ] ;  /* 0x00000000fffff984 */ /* 0x000fe20000000800 */
[----:B------:R-:W-:Y:S01]  /*6c90*/  @!PT LDS RZ, [RZ] ;  /* 0x00000000fffff984 */ /* 0x000fe20000000800 */
[----:B------:R-:W-:Y:S01]  /*6ca0*/  @!PT LDS RZ, [RZ] ;  /* 0x00000000fffff984 */ /* 0x000fe20000000800 */
[----:B------:R-:W-:Y:S01]  /*6cb0*/  @!PT LDS RZ, [RZ] ;  /* 0x00000000fffff984 */ /* 0x000fe20000000800 */
[----:B------:R2:W-:Y:S07]  /*6cc0*/  MEMBAR.ALL.CTA ;  /* 0x0000000000007992 */ /* 0x0005ee0000008000 */
[----:B--2---:R-:W2:Y:S02]  /*6cd0*/  FENCE.VIEW.ASYNC.S ;  /* 0x00000000000073c6 */ /* 0x004ea40000000000 */
[----:B--2---:R-:W-:Y:S06]  /*6ce0*/  BAR.SYNC.DEFER_BLOCKING 0x1, 0x80 ;  /* 0x0042000000007b1d */ /* 0x004fec0000010000 */
[----:B------:R-:W-:Y:S05]  /*6cf0*/  @P0 BRA `(.L_x_95) ;  /* 0x0000000000280947 */ /* 0x000fea0003800000 */
[----:B------:R-:W-:Y:S02]  /*6d00*/  UIADD3 UR4, UPT, UPT, UR49, 0x4200, URZ ;  /* 0x0000420031047890 */ /* 0x000fe4000fffe0ff */
[----:B------:R-:W-:Y:S01]  /*6d10*/  UIADD3 UR6, UP0, UPT, UR52, 0x680, URZ ;  /* 0x0000068034067890 */ /* 0x000fe2000ff1e0ff */
[----:B------:R-:W-:Y:S03]  /*6d20*/  UMOV UR43, UR36 ;  /* 0x00000024002b7c82 */ /* 0x000fe60008000000 */
[----:B------:R-:W-:Y:S01]  /*6d30*/  MOV R192, UR4 ;  /* 0x0000000400c07c02 */ /* 0x000fe20008000f00 */
[----:B------:R-:W-:Y:S03]  /*6d40*/  UIADD3.X UR7, UPT, UPT, URZ, UR53, URZ, UP0, !UPT ;  /* 0x00000035ff077290 */ /* 0x000fe600087fe4ff */
[----:B------:R-:W-:Y:S11]  /*6d50*/  R2UR UR40, R192 ;  /* 0x00000000c02872ca */ /* 0x000ff600000e0000 */
[----:B------:R-:W-:Y:S02]  /*6d60*/  @!UPT UIADD3 URZ, UPT, UPT, URZ, URZ, URZ ;  /* 0x000000fffffff290 */ /* 0x000fe4000fffe0ff */
[----:B------:R2:W-:Y:S01]  /*6d70*/  UTMASTG.3D [UR40], [UR6] ;  /* 0x00000028060073b5 */ /* 0x0005e20008010000 */
[----:B------:R0:W-:Y:S01]  /*6d80*/  UTMACMDFLUSH ;  /* 0x00000000000079b7 */ /* 0x0001e20000000000 */
[----:B--2---:R-:W-:Y:S04]  /*6d90*/  DEPBAR.LE SB0, 0x1 ;  /* 0x000080400000791a */ /* 0x004fe80000000000 */
.L_x_95:
[----:B------:R-:W-:Y:S05]  /*6da0*/  BSYNC.RECONVERGENT B0 ;  /* 0x0000000000007941 */ /* 0x000fea0003800200 */
.L_x_94:
[----:B------:R-:W-:Y:S06]  /*6db0*/  BAR.SYNC.DEFER_BLOCKING 0x1, 0x80 ;  /* 0x0042000000007b1d */ /* 0x000fec0000010000 */
[----:B------:R-:W2:Y:S01]  /*6dc0*/  @P6 SYNCS.PHASECHK.TRANS64.TRYWAIT P0, [R210+URZ+0x30], R221 ;  /* 0x000030ddd20065a7 */ /* 0x000ea200080011ff */
[----:B------:R-:W-:Y:S01]  /*6dd0*/  BSSY B1, `(.L_x_96) ;  /* 0x0000023000017945 */ /* 0x000fe20003800000 */
[----:B--2---:R-:W-:Y:S03]  /*6de0*/  @P6 SEL R208, RZ, 0x1, !P0 ;  /* 0x00000001ffd06807 */ /* 0x004fe60004000000 */
[----:B------:R-:W-:Y:S05]  /*6df0*/  @!P6 BRA `(.L_x_97) ;  /* 0x000000000080e947 */ /* 0x000fea0003800000 */
[----:B------:R-:W-:Y:S01]  /*6e00*/  ISETP.NE.AND P1, PT, R209, RZ, PT ;  /* 0x000000ffd100720c */ /* 0x000fe20003f25270 */
[----:B------:R-:W-:Y:S01]  /*6e10*/  BSSY B0, `(.L_x_98) ;  /* 0x000000a000007945 */ /* 0x000fe20003800000 */
[----:B------:R-:W-:Y:S11]  /*6e20*/  ISETP.NE.AND P0, PT, R208, RZ, PT ;  /* 0x000000ffd000720c */ /* 0x000ff60003f05270 */
[----:B------:R-:W-:Y:S04]  /*6e30*/  @P1 IMAD R0, R181, 0x2000, R190 ;  /* 0x00002000b5001824 */ /* 0x000fe800078e02be */
[C---:B------:R-:W-:Y:S01]  /*6e40*/  @P1 IMAD.IADD R2, R0.reuse, 0x1, R211 ;  /* 0x0000000100021824 */ /* 0x040fe200078e02d3 */
[----:B------:R-:W-:Y:S03]  /*6e50*/  @P1 IADD3 R219, PT, PT, R0, R219, RZ ;  /* 0x000000db00db1210 */ /* 0x000fe60007ffe0ff */
[----:B------:R-:W-:Y:S01]  /*6e60*/  @P1 IMAD.IADD R217, R217, 0x1, R2 ;  /* 0x00000001d9d91824 */ /* 0x000fe200078e0202 */
[----:B------:R-:W-:Y:S06]  /*6e70*/  @P0 BRA `(.L_x_99) ;  /* 0x00000000000c0947 */ /* 0x000fec0003800000 */
[----:B------:R-:W-:Y:S04]  /*6e80*/  SHF.L.U32 R3, R180, 0x1f, RZ ;  /* 0x0000001fb4037819 */ /* 0x000fe800000006ff */
[----:B------:R-:W2:Y:S02]  /*6e90*/  SYNCS.PHASECHK.TRANS64.TRYWAIT P0, [R210+URZ+0x30], R3 ;  /* 0x00003003d20075a7 */ /* 0x000ea400080011ff */
[----:B--2---:R-:W-:Y:S05]  /*6ea0*/  @!P0 BRA `(.L_x_100) ;  /* 0x0000001c00a08947 */ /* 0x004fea0003800000 */
.L_x_99:
[----:B------:R-:W-:Y:S05]  /*6eb0*/  BSYNC B0 ;  /* 0x0000000000007941 */ /* 0x000fea0003800000 */
.L_x_98:
[----:B------:R-:W-:Y:S01]  /*6ec0*/  ISETP.NE.AND P0, PT, R209, RZ, PT ;  /* 0x000000ffd100720c */ /* 0x000fe20003f05270 */
[----:B--2---:R-:W-:Y:S02]  /*6ed0*/  VIADD R210, R210, 0x40 ;  /* 0x00000040d2d27836 */ /* 0x004fe40000000000 */
[----:B------:R-:W-:Y:S02]  /*6ee0*/  IMAD.U32 R3, RZ, RZ, UR37 ;  /* 0x00000025ff037e24 */ /* 0x000fe4000f8e00ff */
[----:B------:R-:W-:Y:S03]  /*6ef0*/  VIADD R181, R181, 0x1 ;  /* 0x00000001b5b57836 */ /* 0x000fe60000000000 */
[----:B------:R-:W-:Y:S05]  /*6f00*/  PRMT R3, R3, 0x654, R210 ;  /* 0x0000065403037816 */ /* 0x000fea00000000d2 */
[----:B------:R2:W3:Y:S04]  /*6f10*/  @P0 LDS.128 R148, [R0] ;  /* 0x0000000000940984 */ /* 0x0004e80000000c00 */
[----:B------:R2:W4:Y:S04]  /*6f20*/  @P0 LDS.128 R152, [R2+0x10] ;  /* 0x0000100002980984 */ /* 0x0005280000000c00 */
        /* <DEDUP_REMOVED lines=9> */
[----:B------:R-:W-:Y:S01]  /*6fc0*/  SEL R181, R181, RZ, P0 ;  /* 0x000000ffb5b57207 */ /* 0x000fe20000000000 */
[----:B-----5:R5:W-:Y:S02]  /*6fd0*/  SYNCS.ARRIVE.TRANS64.RED.A1T0 RZ, [R3+URZ], RZ ;  /* 0x000000ff03ff79a7 */ /* 0x020be400081004ff */
[----:B-----5:R-:W-:Y:S04]  /*6fe0*/  SEL R3, RZ, 0x1, P0 ;  /* 0x00000001ff037807 */ /* 0x020fe80000000000 */
[----:B--234-:R-:W-:Y:S02]  /*6ff0*/  LOP3.LUT R180, R180, R3, RZ, 0x3c, !PT ;  /* 0x00000003b4b47212 */ /* 0x01cfe400078e3cff */
.L_x_97:
[----:B------:R-:W-:Y:S05]  /*7000*/  BSYNC B1 ;  /* 0x0000000000017941 */ /* 0x000fea0003800000 */
.L_x_96:
[----:B------:R-:W-:Y:S05]  /*7010*/  VIADD R0, R80, 0x40 ;  /* 0x0000004050007836 */ /* 0x000fea0000000000 */
[----:B------:R-:W-:Y:S04]  /*7020*/  SHF.R.U32.HI R0, RZ, 0x15, R0 ;  /* 0x00000015ff007819 */ /* 0x000fe80000011600 */
[----:B------:R-:W-:Y:S11]  /*7030*/  LOP3.LUT P0, RZ, R0, 0x3, R173, 0x48, !PT ;  /* 0x0000000300ff7812 */ /* 0x000ff600078048ad */
[----:B------:R-:W-:Y:S02]  /*7040*/  @!UPT UIADD3 URZ, UPT, UPT, URZ, URZ, URZ ;  /* 0x000000fffffff290 */ /* 0x000fe4000fffe0ff */
[----:B------:R-:W-:Y:S05]  /*7050*/  @!P0 BRA `(.L_x_101) ;  /* 0x0000000000408947 */ /* 0x000fea0003800000 */
[----:B------:R-:W2:Y:S01]  /*7060*/  LDCU.64 UR8, c[0x4][0x70] ;  /* 0x01000e00ff0877ac */ /* 0x000ea20008000a00 */
[----:B------:R-:W-:Y:S01]  /*7070*/  MOV R3, 0x0 ;  /* 0x0000000000037802 */ /* 0x000fe20000000f00 */
[----:B------:R-:W-:Y:S02]  /*7080*/  HFMA2 R12, -RZ, RZ, 0, 5.9604644775390625e-08 ;  /* 0x00000001ff0c7431 */ /* 0x000fe400000001ff */
[----:B------:R-:W-:Y:S02]  /*7090*/  IMAD.MOV.U32 R8, RZ, RZ, 0x192 ;  /* 0x00000192ff087424 */ /* 0x000fe400078e00ff */
[----:B------:R-:W-:Y:S01]  /*70a0*/  IMAD.MOV.U32 R13, RZ, RZ, RZ ;  /* 0x000000ffff0d7224 */ /* 0x000fe200078e00ff */
[----:B------:R-:W3:Y:S01]  /*70b0*/  LDCU.64 UR6, c[0x4][0x78] ;  /* 0x01000f00ff0677ac */ /* 0x000ee20008000a00 */
[----:B------:R-:W4:Y:S01]  /*70c0*/  LDC.64 R2, c[0x4][R3] ;  /* 0x0100000003027b82 */ /* 0x000f220000000a00 */
[----:B------:R-:W5:Y:S01]  /*70d0*/  LDCU.64 UR4, c[0x4][0x10] ;  /* 0x01000200ff0477ac */ /* 0x000f620008000a00 */
[----:B--2---:R-:W-:Y:S01]  /*70e0*/  MOV R5, UR9 ;  /* 0x0000000900057c02 */ /* 0x004fe20008000f00 */
[----:B------:R-:W-:Y:S01]  /*70f0*/  IMAD.U32 R4, RZ, RZ, UR8 ;  /* 0x00000008ff047e24 */ /* 0x000fe2000f8e00ff */
[----:B---3--:R-:W-:Y:S01]  /*7100*/  MOV R7, UR7 ;  /* 0x0000000700077c02 */ /* 0x008fe20008000f00 */
[----:B------:R-:W-:Y:S01]  /*7110*/  IMAD.U32 R6, RZ, RZ, UR6 ;  /* 0x00000006ff067e24 */ /* 0x000fe2000f8e00ff */
[----:B-----5:R-:W-:Y:S01]  /*7120*/  MOV R11, UR5 ;  /* 0x00000005000b7c02 */ /* 0x020fe20008000f00 */
[----:B------:R-:W-:Y:S02]  /*7130*/  IMAD.U32 R10, RZ, RZ, UR4 ;  /* 0x00000004ff0a7e24 */ /* 0x000fe4000f8e00ff */
[----:B------:R-:W-:Y:S07]  /*7140*/  LEPC R20, `(.L_x_101) ;  /* 0x000000001014794e */ /* 0x000fee0000000000 */
[----:B-1--4-:R-:W-:Y:S05]  /*7150*/  CALL.ABS.NOINC R2 ;  /* 0x0000000002007343 */ /* 0x012fea0003c00000 */
.L_x_101:
[----:B------:R-:W-:Y:S01]  /*7160*/  ISETP.NE.AND P0, PT, R193, RZ, PT ;  /* 0x000000ffc100720c */ /* 0x000fe20003f05270 */
[----:B------:R-:W-:Y:S05]  /*7170*/  WARPSYNC.ALL ;  /* 0x0000000000007948 */ /* 0x000fea0003800000 */
[----:B------:R-:W-:Y:S01]  /*7180*/  R2UR UR4, R80 ;  /* 0x00000000500472ca */ /* 0x000fe200000e0000 */
[----:B------:R-:W-:Y:S01]  /*7190*/  BSSY.RECONVERGENT B0, `(.L_x_102) ;  /* 0x000011d000007945 */ /* 0x000fe20003800200 */
[----:B------:R-:W-:Y:S02]  /*71a0*/  F2FP.F16.E4M3.UNPACK_B R11, R149 ;  /* 0x00000095ff0b723e */ /* 0x000fe400020006ff */
[----:B------:R-:W-:Y:S02]  /*71b0*/  F2FP.F16.E4M3.UNPACK_B R10, R150 ;  /* 0x00000096ff0a723e */ /* 0x000fe400020006ff */
[----:B------:R-:W-:Y:S01]  /*71c0*/  F2FP.F16.E4M3.UNPACK_B R9, R151 ;  /* 0x00000097ff09723e */ /* 0x000fe200020006ff */
[--C-:B------:R-:W-:Y:S01]  /*71d0*/  HADD2.F32 R83, -RZ, R11.reuse.H0_H0 ;  /* 0x2000000bff537230 */ /* 0x100fe20000004100 */
[----:B------:R-:W-:Y:S01]  /*71e0*/  F2FP.F16.E4M3.UNPACK_B R8, R152 ;  /* 0x00000098ff08723e */ /* 0x000fe200020006ff */
[----:B------:R-:W-:Y:S01]  /*71f0*/  HADD2.F32 R84, -RZ, R11.H1_H1 ;  /* 0x3000000bff547230 */ /* 0x000fe20000004100 */
[----:B------:R-:W-:Y:S01]  /*7200*/  F2FP.F16.E4M3.UNPACK_B R7, R153 ;  /* 0x00000099ff07723e */ /* 0x000fe200020006ff */
[--C-:B------:R-:W-:Y:S01]  /*7210*/  HADD2.F32 R87, -RZ, R10.reuse.H0_H0 ;  /* 0x2000000aff577230 */ /* 0x100fe20000004100 */
[----:B------:R-:W-:Y:S01]  /*7220*/  F2FP.F16.E4M3.UNPACK_B R6, R154 ;  /* 0x0000009aff06723e */ /* 0x000fe200020006ff */
[----:B------:R-:W-:Y:S01]  /*7230*/  HADD2.F32 R88, -RZ, R10.H1_H1 ;  /* 0x3000000aff587230 */ /* 0x000fe20000004100 */
[----:B------:R-:W-:Y:S01]  /*7240*/  F2FP.F16.E4M3.UNPACK_B R5, R155 ;  /* 0x0000009bff05723e */ /* 0x000fe200020006ff */
[--C-:B------:R-:W-:Y:S01]  /*7250*/  HADD2.F32 R91, -RZ, R9.reuse.H0_H0 ;  /* 0x20000009ff5b7230 */ /* 0x100fe20000004100 */
[----:B-1----:R-:W-:Y:S01]  /*7260*/  F2FP.F16.E4M3.UNPACK_B R4, R156 ;  /* 0x0000009cff04723e */ /* 0x002fe200020006ff */
[----:B------:R-:W-:Y:S01]  /*7270*/  HADD2.F32 R92, -RZ, R9.H1_H1 ;  /* 0x30000009ff5c7230 */ /* 0x000fe20000004100 */
[-C--:B------:R-:W-:Y:S01]  /*7280*/  F2FP.F16.E4M3.UNPACK_B R2, R148.reuse ;  /* 0x00000094ff02723e */ /* 0x080fe200020006ff */
[--C-:B------:R-:W-:Y:S01]  /*7290*/  HADD2.F32 R95, -RZ, R8.reuse.H0_H0 ;  /* 0x20000008ff5f7230 */ /* 0x100fe20000004100 */
[----:B------:R-:W-:Y:S01]  /*72a0*/  F2FP.F16.E4M3.UNPACK_B R148, R148.H1 ;  /* 0x00000094ff94723e */ /* 0x000fe200030006ff */
[----:B------:R-:W-:Y:S01]  /*72b0*/  HADD2.F32 R97, -RZ, R8.H1_H1 ;  /* 0x30000008ff617230 */ /* 0x000fe20000004100 */
[----:B------:R-:W-:Y:S01]  /*72c0*/  F2FP.F16.E4M3.UNPACK_B R149, R149.H1 ;  /* 0x00000095ff95723e */ /* 0x000fe200030006ff */
[--C-:B------:R-:W-:Y:S01]  /*72d0*/  HADD2.F32 R98, -RZ, R7.reuse.H0_H0 ;  /* 0x20000007ff627230 */ /* 0x100fe20000004100 */
[----:B------:R-:W-:Y:S01]  /*72e0*/  F2FP.F16.E4M3.UNPACK_B R150, R150.H1 ;  /* 0x00000096ff96723e */ /* 0x000fe200030006ff */
[----:B------:R-:W-:Y:S01]  /*72f0*/  HADD2.F32 R101, -RZ, R7.H1_H1 ;  /* 0x30000007ff657230 */ /* 0x000fe20000004100 */
[----:B------:R-:W-:Y:S01]  /*7300*/  F2FP.F16.E4M3.UNPACK_B R151, R151.H1 ;  /* 0x00000097ff97723e */ /* 0x000fe200030006ff */
[--C-:B------:R-:W-:Y:S01]  /*7310*/  HADD2.F32 R102, -RZ, R6.reuse.H0_H0 ;  /* 0x20000006ff667230 */ /* 0x100fe20000004100 */
[----:B------:R-:W-:Y:S01]  /*7320*/  F2FP.F16.E4M3.UNPACK_B R138, R163 ;  /* 0x000000a3ff8a723e */ /* 0x000fe200020006ff */
[----:B------:R-:W-:Y:S01]  /*7330*/  HADD2.F32 R105, -RZ, R6.H1_H1 ;  /* 0x30000006ff697230 */ /* 0x000fe20000004100 */
[----:B------:R-:W-:Y:S01]  /*7340*/  R2UR UR5, R207 ;  /* 0x00000000cf0572ca */ /* 0x000fe200000e0000 */
        /* <DEDUP_REMOVED lines=8> */
[----:B------:R-:W1:Y:S01]  /*73d0*/  LDTM.x64 R4, tmem[UR4+0x40] ;  /* 0x00004004000479ee */ /* 0x000e620008340000 */
[--C-:B------:R-:W-:Y:S01]  /*73e0*/  HADD2.F32 R0, -RZ, R2.reuse.H0_H0 ;  /* 0x20000002ff007230 */ /* 0x100fe20000004100 */
[----:B------:R-:W-:Y:S01]  /*73f0*/  NOP ;  /* 0x0000000000007918 */ /* 0x000fe20000000000 */
[----:B------:R-:W-:Y:S01]  /*7400*/  HADD2.F32 R2, -RZ, R2.H1_H1 ;  /* 0x30000002ff027230 */ /* 0x000fe20000004100 */
[----:B------:R-:W-:Y:S01]  /*7410*/  UIADD3 UR5, UPT, UPT, UR5, 0xa0, URZ ;  /* 0x000000a005057890 */ /* 0x000fe2000fffe0ff */
[--C-:B------:R-:W-:Y:S01]  /*7420*/  HADD2.F32 R86, -RZ, R149.reuse.H1_H1 ;  /* 0x30000095ff567230 */ /* 0x100fe20000004100 */
[----:B------:R-:W-:Y:S01]  /*7430*/  F2FP.F16.E4M3.UNPACK_B R132, R161 ;  /* 0x000000a1ff84723e */ /* 0x000fe200020006ff */
[--C-:B------:R-:W-:Y:S01]  /*7440*/  HADD2.F32 R114, -RZ, R116.reuse.H0_H0 ;  /* 0x20000074ff727230 */ /* 0x100fe20000004100 */
[----:B------:R-:W-:Y:S01]  /*7450*/  UPRMT UR5, UR37, 0x654, UR5 ;  /* 0x0000065425057896 */ /* 0x000fe20008000005 */
[----:B------:R-:W-:Y:S01]  /*7460*/  HADD2.F32 R117, -RZ, R116.H1_H1 ;  /* 0x30000074ff757230 */ /* 0x000fe20000004100 */
[----:B------:R-:W-:Y:S01]  /*7470*/  F2FP.F16.E4M3.UNPACK_B R136, R162 ;  /* 0x000000a2ff88723e */ /* 0x000fe200020006ff */
[--C-:B------:R-:W-:Y:S01]  /*7480*/  HADD2.F32 R118, -RZ, R120.reuse.H0_H0 ;  /* 0x20000078ff767230 */ /* 0x100fe20000004100 */
[----:B------:R-:W-:Y:S01]  /*7490*/  F2FP.F16.E4M3.UNPACK_B R152, R152.H1 ;  /* 0x00000098ff98723e */ /* 0x000fe200030006ff */
[----:B------:R-:W-:Y:S01]  /*74a0*/  HADD2.F32 R121, -RZ, R120.H1_H1 ;  /* 0x30000078ff797230 */ /* 0x000fe20000004100 */
[----:B------:R-:W-:Y:S01]  /*74b0*/  F2FP.F16.E4M3.UNPACK_B R153, R153.H1 ;  /* 0x00000099ff99723e */ /* 0x000fe200030006ff */
[--C-:B------:R-:W-:Y:S01]  /*74c0*/  HADD2.F32 R122, -RZ, R124.reuse.H0_H0 ;  /* 0x2000007cff7a7230 */ /* 0x100fe20000004100 */
[----:B------:R-:W-:Y:S01]  /*74d0*/  F2FP.F16.E4M3.UNPACK_B R154, R154.H1 ;  /* 0x0000009aff9a723e */ /* 0x000fe200030006ff */
[----:B-1----:R-:W-:Y:S01]  /*74e0*/  SYNCS.ARRIVE.TRANS64.RED.A1T0 RZ, [UR5], RZ ;  /* 0x000000ffffff79a7 */ /* 0x002fe20008100405 */
[----:B------:R-:W-:Y:S01]  /*74f0*/  HADD2.F32 R125, -RZ, R124.H1_H1 ;  /* 0x3000007cff7d7230 */ /* 0x000fe20000004100 */
[----:B------:R-:W-:Y:S01]  /*7500*/  F2FP.F16.E4M3.UNPACK_B R155, R155.H1 ;  /* 0x0000009bff9b723e */ /* 0x000fe200030006ff */
[--C-:B------:R-:W-:Y:S01]  /*7510*/  HADD2.F32 R126, -RZ, R128.reuse.H0_H0 ;  /* 0x20000080ff7e7230 */ /* 0x100fe20000004100 */
[----:B------:R-:W-:Y:S01]  /*7520*/  F2FP.F16.E4M3.UNPACK_B R156, R156.H1 ;  /* 0x0000009cff9c723e */ /* 0x000fe200030006ff */
[----:B------:R-:W-:Y:S01]  /*7530*/  HADD2.F32 R129, -RZ, R128.H1_H1 ;  /* 0x30000080ff817230 */ /* 0x000fe20000004100 */
[----:B------:R-:W-:Y:S01]  /*7540*/  F2FP.F16.E4M3.UNPACK_B R157, R157.H1 ;  /* 0x0000009dff9d723e */ /* 0x000fe200030006ff */
[C---:B------:R-:W-:Y:S01]  /*7550*/  FMUL R4, R78.reuse, R4 ;  /* 0x000000044e047220 */ /* 0x040fe20000400000 */
[C---:B------:R-:W-:Y:S01]  /*7560*/  FMUL R5, R78.reuse, R5 ;  /* 0x000000054e057220 */ /* 0x040fe20000400000 */
[----:B------:R-:W-:Y:S02]  /*7570*/  HADD2.F32 R3, -RZ, R148.H0_H0 ;  /* 0x20000094ff037230 */ /* 0x000fe40000004100 */
        /* <DEDUP_REMOVED lines=9> */
[C---:B------:R-:W-:Y:S01]  /*7610*/  FMUL R2, R78.reuse, R21 ;  /* 0x000000154e027220 */ /* 0x040fe20000400000 */
[C---:B------:R-:W-:Y:S01]  /*7620*/  FMUL R21, R78.reuse, R28 ;  /* 0x0000001c4e157220 */ /* 0x040fe20000400000 */
[----:B------:R-:W-:Y:S02]  /*7630*/  HADD2.F32 R130, -RZ, R132.H0_H0 ;  /* 0x20000084ff827230 */ /* 0x000fe40000004100 */
[C---:B------:R-:W-:Y:S01]  /*7640*/  FMUL R6, R78.reuse, R6 ;  /* 0x000000064e067220 */ /* 0x040fe20000400000 */
[----:B------:R-:W-:Y:S02]  /*7650*/  HADD2.F32 R82, -RZ, R148.H1_H1 ;  /* 0x30000094ff527230 */ /* 0x000fe40000004100 */
[C---:B------:R-:W-:Y:S01]  /*7660*/  FMUL R7, R78.reuse, R7 ;  /* 0x000000074e077220 */ /* 0x040fe20000400000 */
[----:B------:R-:W-:Y:S02]  /*7670*/  HADD2.F32 R85, -RZ, R149.H0_H0 ;  /* 0x20000095ff557230 */ /* 0x000fe40000004100 */
[C---:B------:R-:W-:Y:S01]  /*7680*/  FFMA R6, R81.reuse, R3, R6 ;  /* 0x0000000351067223 */ /* 0x040fe20000000006 */
[----:B------:R-:W-:Y:S02]  /*7690*/  HADD2.F32 R133, -RZ, R132.H1_H1 ;  /* 0x30000084ff857230 */ /* 0x000fe40000004100 */
[C---:B------:R-:W-:Y:S01]  /*76a0*/  FFMA R7, R81.reuse, R82, R7 ;  /* 0x0000005251077223 */ /* 0x040fe20000000007 */
[C---:B------:R-:W-:Y:S01]  /*76b0*/  FFMA R8, R81.reuse, R83, R8 ;  /* 0x0000005351087223 */ /* 0x040fe20000000008 */
[C---:B------:R-:W-:Y:S01]  /*76c0*/  FFMA R9, R81.reuse, R84, R9 ;  /* 0x0000005451097223 */ /* 0x040fe20000000009 */
[--C-:B------:R-:W-:Y:S02]  /*76d0*/  HADD2.F32 R82, -RZ, R138.reuse.H0_H0 ;  /* 0x2000008aff527230 */ /* 0x100fe40000004100 */
[C---:B------:R-:W-:Y:S01]  /*76e0*/  FMUL R10, R78.reuse, R10 ;  /* 0x0000000a4e0a7220 */ /* 0x040fe20000400000 */
[----:B------:R-:W-:Y:S02]  /*76f0*/  HADD2.F32 R83, -RZ, R138.H1_H1 ;  /* 0x3000008aff537230 */ /* 0x000fe40000004100 */
[C---:B------:R-:W-:Y:S01]  /*7700*/  FMUL R11, R78.reuse, R11 ;  /* 0x0000000b4e0b7220 */ /* 0x040fe20000400000 */
[----:B------:R-:W-:Y:S02]  /*7710*/  HADD2.F32 R89, -RZ, R150.H0_H0 ;  /* 0x20000096ff597230 */ /* 0x000fe40000004100 */
[C---:B------:R-:W-:Y:S01]  /*7720*/  FFMA R10, R81.reuse, R85, R10 ;  /* 0x00000055510a7223 */ /* 0x040fe2000000000a */
[--C-:B------:R-:W-:Y:S02]  /*7730*/  HADD2.F32 R134, -RZ, R136.reuse.H0_H0 ;  /* 0x20000088ff867230 */ /* 0x100fe40000004100 */
[C---:B------:R-:W-:Y:S01]  /*7740*/  FFMA R11, R81.reuse, R86, R11 ;  /* 0x00000056510b7223 */ /* 0x040fe2000000000b */
[C---:B------:R-:W-:Y:S01]  /*7750*/  FFMA R12, R81.reuse, R87, R12 ;  /* 0x00000057510c7223 */ /* 0x040fe2000000000c */
[----:B------:R-:W-:Y:S01]  /*7760*/  FFMA R13, R81, R88, R13 ;  /* 0x00000058510d7223 */ /* 0x000fe2000000000d */
[----:B------:R-:W-:Y:S01]  /*7770*/  F2FP.SATFINITE.E4M3.F32.PACK_AB_MERGE_C R86, R7, R6, RZ ;  /* 0x000000060756723e */ /* 0x000fe200048070ff */
[C---:B------:R-:W-:Y:S01]  /*7780*/  FMUL R7, R78.reuse, R24 ;  /* 0x000000184e077220 */ /* 0x040fe20000400000 */
[----:B------:R-:W-:Y:S01]  /*7790*/  F2FP.SATFINITE.E4M3.F32.PACK_AB_MERGE_C R138, R11, R10, RZ ;  /* 0x0000000a0b8a723e */ /* 0x000fe200048070ff */
[C---:B------:R-:W-:Y:S01]  /*77a0*/  FMUL R10, R78.reuse, R25 ;  /* 0x000000194e0a7220 */ /* 0x040fe20000400000 */
[C---:B------:R-:W-:Y:S01]  /*77b0*/  FMUL R25, R78.reuse, R32 ;  /* 0x000000204e197220 */ /* 0x040fe20000400000 */
[----:B------:R-:W-:Y:S02]  /*77c0*/  HADD2.F32 R137, -RZ, R136.H1_H1 ;  /* 0x30000088ff897230 */ /* 0x000fe40000004100 */
[C---:B------:R-:W-:Y:S01]  /*77d0*/  FMUL R14, R78.reuse, R14 ;  /* 0x0000000e4e0e7220 */ /* 0x040fe20000400000 */
[----:B------:R-:W-:Y:S02]  /*77e0*/  HADD2.F32 R90, -RZ, R150.H1_H1 ;  /* 0x30000096ff5a7230 */ /* 0x000fe40000004100 */
[C---:B------:R-:W-:Y:S01]  /*77f0*/  FMUL R15, R78.reuse, R15 ;  /* 0x0000000f4e0f7220 */ /* 0x040fe20000400000 */
[--C-:B------:R-:W-:Y:S02]  /*7800*/  HADD2.F32 R93, -RZ, R151.reuse.H0_H0 ;  /* 0x20000097ff5d7230 */ /* 0x100fe40000004100 */
[C---:B------:R-:W-:Y:S01]  /*7810*/  FFMA R14, R81.reuse, R89, R14 ;  /* 0x00000059510e7223 */ /* 0x040fe2000000000e */
[----:B------:R-:W-:Y:S02]  /*7820*/  HADD2.F32 R94, -RZ, R151.H1_H1 ;  /* 0x30000097ff5e7230 */ /* 0x000fe40000004100 */
[C---:B------:R-:W-:Y:S01]  /*7830*/  FFMA R15, R81.reuse, R90, R15 ;  /* 0x0000005a510f7223 */ /* 0x040fe2000000000f */
[C---:B------:R-:W-:Y:S01]  /*7840*/  FFMA R16, R81.reuse, R91, R16 ;  /* 0x0000005b51107223 */ /* 0x040fe20000000010 */
[----:B------:R-:W-:Y:S01]  /*7850*/  FFMA R17, R81, R92, R17 ;  /* 0x0000005c51117223 */ /* 0x000fe20000000011 */
[C---:B------:R-:W-:Y:S01]  /*7860*/  FMUL R18, R78.reuse, R18 ;  /* 0x000000124e127220 */ /* 0x040fe20000400000 */
[C---:B------:R-:W-:Y:S01]  /*7870*/  FMUL R19, R78.reuse, R19 ;  /* 0x000000134e137220 */ /* 0x040fe20000400000 */
[--C-:B------:R-:W-:Y:S01]  /*7880*/  HADD2.F32 R96, -RZ, R152.reuse.H0_H0 ;  /* 0x20000098ff607230 */ /* 0x100fe20000004100 */
[----:B------:R-:W-:Y:S01]  /*7890*/  F2FP.SATFINITE.E4M3.F32.PACK_AB_MERGE_C R14, R15, R14, RZ ;  /* 0x0000000e0f0e723e */ /* 0x000fe200048070ff */
[C---:B------:R-:W-:Y:S01]  /*78a0*/  FFMA R18, R81.reuse, R93, R18 ;  /* 0x0000005d51127223 */ /* 0x040fe20000000012 */
[C---:B------:R-:W-:Y:S01]  /*78b0*/  FFMA R19, R81.reuse, R94, R19 ;  /* 0x0000005e51137223 */ /* 0x040fe20000000013 */
[C---:B------:R-:W-:Y:S01]  /*78c0*/  FFMA R0, R81.reuse, R95, R0 ;  /* 0x0000005f51007223 */ /* 0x040fe20000000000 */
[----:B------:R-:W-:Y:S01]  /*78d0*/  FFMA R2, R81, R97, R2 ;  /* 0x0000006151027223 */ /* 0x000fe20000000002 */
[----:B------:R-:W-:Y:S02]  /*78e0*/  HADD2.F32 R99, -RZ, R152.H1_H1 ;  /* 0x30000098ff637230 */ /* 0x000fe40000004100 */
[C---:B------:R-:W-:Y:S01]  /*78f0*/  FMUL R3, R78.reuse, R22 ;  /* 0x000000164e037220 */ /* 0x040fe20000400000 */
[----:B------:R-:W-:Y:S01]  /*7900*/  F2FP.SATFINITE.E4M3.F32.PACK_AB_MERGE_C R18, R19, R18, RZ ;  /* 0x000000121312723e */ /* 0x000fe200048070ff */
[C---:B------:R-:W-:Y:S01]  /*7910*/  FMUL R22, R78.reuse, R29 ;  /* 0x0000001d4e167220 */ /* 0x040fe20000400000 */
[C---:B------:R-:W-:Y:S01]  /*7920*/  FMUL R29, R78.reuse, R36 ;  /* 0x000000244e1d7220 */ /* 0x040fe20000400000 */
[C---:B------:R-:W-:Y:S01]  /*7930*/  FFMA R3, R81.reuse, R96, R3 ;  /* 0x0000006051037223 */ /* 0x040fe20000000003 */
[C---:B------:R-:W-:Y:S01]  /*7940*/  FMUL R6, R78.reuse, R23 ;  /* 0x000000174e067220 */ /* 0x040fe20000400000 */
[--C-:B------:R-:W-:Y:S02]  /*7950*/  HADD2.F32 R100, -RZ, R153.reuse.H0_H0 ;  /* 0x20000099ff647230 */ /* 0x100fe40000004100 */
[C---:B------:R-:W-:Y:S01]  /*7960*/  FMUL R11, R78.reuse, R26 ;  /* 0x0000001a4e0b7220 */ /* 0x040fe20000400000 */
[----:B------:R-:W-:Y:S02]  /*7970*/  HADD2.F32 R103, -RZ, R153.H1_H1 ;  /* 0x30000099ff677230 */ /* 0x000fe40000004100 */
[C---:B------:R-:W-:Y:S01]  /*7980*/  FFMA R6, R81.reuse, R99, R6 ;  /* 0x0000006351067223 */ /* 0x040fe20000000006 */
[C---:B------:R-:W-:Y:S01]  /*7990*/  FFMA R7, R81.reuse, R98, R7 ;  /* 0x0000006251077223 */ /* 0x040fe20000000007 */
[C---:B------:R-:W-:Y:S01]  /*79a0*/  FFMA R10, R81.reuse, R101, R10 ;  /* 0x00000065510a7223 */ /* 0x040fe2000000000a */
[C---:B------:R-:W-:Y:S01]  /*79b0*/  FFMA R11, R81.reuse, R100, R11 ;  /* 0x00000064510b7223 */ /* 0x040fe2000000000b */
[----:B------:R-:W-:Y:S01]  /*79c0*/  FMUL R26, R78, R33 ;  /* 0x000000214e1a7220 */ /* 0x000fe20000400000 */
[----:B------:R-:W-:Y:S01]  /*79d0*/  F2FP.SATFINITE.E4M3.F32.PACK_AB_MERGE_C R3, R6, R3, RZ ;  /* 0x000000030603723e */ /* 0x000fe200048070ff */
[C---:B------:R-:W-:Y:S01]  /*79e0*/  FMUL R33, R78.reuse, R40 ;  /* 0x000000284e217220 */ /* 0x040fe20000400000 */
        /* <DEDUP_REMOVED lines=8> */
[C---:B------:R-:W-:Y:S01]  /*7a70*/  FMUL R30, R78.reuse, R37 ;  /* 0x000000254e1e7220 */ /* 0x040fe20000400000 */
[C---:B------:R-:W-:Y:S01]  /*7a80*/  FMUL R37, R78.reuse, R44 ;  /* 0x0000002c4e257220 */ /* 0x040fe20000400000 */
[C---:B------:R-:W-:Y:S01]  /*7a90*/  FMUL R24, R78.reuse, R31 ;  /* 0x0000001f4e187220 */ /* 0x040fe20000400000 */
[----:B------:R-:W-:Y:S01]  /*7aa0*/  F2FP.F16.E4M3.UNPACK_B R158, R158.H1 ;  /* 0x0000009eff9e723e */ /* 0x000fe200030006ff */
[--C-:B------:R-:W-:Y:S02]  /*7ab0*/  HADD2.F32 R108, -RZ, R155.reuse.H0_H0 ;  /* 0x2000009bff6c7230 */ /* 0x100fe40000004100 */
[----:B------:R-:W-:Y:S01]  /*7ac0*/  FMUL R27, R78, R34 ;  /* 0x000000224e1b7220 */ /* 0x000fe20000400000 */
[----:B------:R-:W-:Y:S02]  /*7ad0*/  HADD2.F32 R111, -RZ, R155.H1_H1 ;  /* 0x3000009bff6f7230 */ /* 0x000fe40000004100 */
[C---:B------:R-:W-:Y:S01]  /*7ae0*/  FFMA R24, R81.reuse, R107, R24 ;  /* 0x0000006b51187223 */ /* 0x040fe20000000018 */
[----:B------:R-:W-:Y:S01]  /*7af0*/  F2FP.F16.E4M3.UNPACK_B R159, R159.H1 ;  /* 0x0000009fff9f723e */ /* 0x000fe200030006ff */
[C---:B------:R-:W-:Y:S01]  /*7b00*/  FFMA R25, R81.reuse, R106, R25 ;  /* 0x0000006a51197223 */ /* 0x040fe20000000019 */
[C---:B------:R-:W-:Y:S01]  /*7b10*/  FFMA R26, R81.reuse, R109, R26 ;  /* 0x0000006d511a7223 */ /* 0x040fe2000000001a */
[----:B------:R-:W-:Y:S01]  /*7b20*/  F2FP.F16.E4M3.UNPACK_B R160, R160.H1 ;  /* 0x000000a0ffa0723e */ /* 0x000fe200030006ff */
[C---:B------:R-:W-:Y:S01]  /*7b30*/  FFMA R27, R81.reuse, R108, R27 ;  /* 0x0000006c511b7223 */ /* 0x040fe2000000001b */
[----:B------:R-:W-:Y:S01]  /*7b40*/  F2FP.SATFINITE.E4M3.F32.PACK_AB_MERGE_C R6, R24, R23, RZ ;  /* 0x000000171806723e */ /* 0x000fe200048070ff */
[C---:B------:R-:W-:Y:S01]  /*7b50*/  FMUL R34, R78.reuse, R41 ;  /* 0x000000294e227220 */ /* 0x040fe20000400000 */
[C---:B------:R-:W-:Y:S01]  /*7b60*/  FMUL R41, R78.reuse, R48 ;  /* 0x000000304e297220 */ /* 0x040fe20000400000 */
[----:B------:R-:W-:Y:S01]  /*7b70*/  FMUL R28, R78, R35 ;  /* 0x000000234e1c7220 */ /* 0x000fe20000400000 */
[----:B------:R-:W-:Y:S01]  /*7b80*/  F2FP.F16.E4M3.UNPACK_B R161, R161.H1 ;  /* 0x000000a1ffa1723e */ /* 0x000fe200030006ff */
[--C-:B------:R-:W-:Y:S01]  /*7b90*/  HADD2.F32 R112, -RZ, R156.reuse.H0_H0 ;  /* 0x2000009cff707230 */ /* 0x100fe20000004100 */
[----:B------:R-:W-:Y:S01]  /*7ba0*/  F2FP.SATFINITE.E4M3.F32.PACK_AB_MERGE_C R6, R22, R21, R6 ;  /* 0x000000151606723e */ /* 0x000fe20004807006 */
[C---:B------:R-:W-:Y:S01]  /*7bb0*/  FFMA R28, R81.reuse, R111, R28 ;  /* 0x0000006f511c7223 */ /* 0x040fe2000000001c */
[C---:B------:R-:W-:Y:S01]  /*7bc0*/  FFMA R29, R81.reuse, R110, R29 ;  /* 0x0000006e511d7223 */ /* 0x040fe2000000001d */
[C---:B------:R-:W-:Y:S01]  /*7bd0*/  FFMA R30, R81.reuse, R113, R30 ;  /* 0x00000071511e7223 */ /* 0x040fe2000000001e */
[----:B------:R-:W-:Y:S02]  /*7be0*/  HADD2.F32 R115, -RZ, R156.H1_H1 ;  /* 0x3000009cff737230 */ /* 0x000fe40000004100 */
[C---:B------:R-:W-:Y:S01]  /*7bf0*/  FMUL R31, R78.reuse, R38 ;  /* 0x000000264e1f7220 */ /* 0x040fe20000400000 */
[----:B------:R-:W-:Y:S01]  /*7c00*/  F2FP.F16.E4M3.UNPACK_B R162, R162.H1 ;  /* 0x000000a2ffa2723e */ /* 0x000fe200030006ff */
[C---:B------:R-:W-:Y:S01]  /*7c10*/  FMUL R38, R78.reuse, R45 ;  /* 0x0000002d4e267220 */ /* 0x040fe20000400000 */
[C---:B------:R-:W-:Y:S01]  /*7c20*/  FMUL R45, R78.reuse, R52 ;  /* 0x000000344e2d7220 */ /* 0x040fe20000400000 */
[----:B------:R-:W-:Y:S01]  /*7c30*/  F2FP.F16.E4M3.UNPACK_B R163, R163.H1 ;  /* 0x000000a3ffa3723e */ /* 0x000fe200030006ff */
[----:B------:R-:W-:Y:S01]  /*7c40*/  FFMA R31, R81, R112, R31 ;  /* 0x00000070511f7223 */ /* 0x000fe2000000001f */
[----:B------:R-:W-:Y:S01]  /*7c50*/  FMUL R52, R78, R59 ;  /* 0x0000003b4e347220 */ /* 0x000fe20000400000 */
[----:B------:R-:W-:Y:S01]  /*7c60*/  IADD3 R76, PT, PT, R76, 0x1, RZ ;  /* 0x000000014c4c7810 */ /* 0x000fe20007ffe0ff */
[C---:B------:R-:W-:Y:S01]  /*7c70*/  FMUL R59, R78.reuse, R66 ;  /* 0x000000424e3b7220 */ /* 0x040fe20000400000 */
[----:B------:R-:W-:Y:S01]  /*7c80*/  F2FP.SATFINITE.E4M3.F32.PACK_AB_MERGE_C R66, R13, R12, R14 ;  /* 0x0000000c0d42723e */ /* 0x000fe2000480700e */
[C---:B------:R-:W-:Y:S01]  /*7c90*/  FMUL R32, R78.reuse, R39 ;  /* 0x000000274e207220 */ /* 0x040fe20000400000 */
[--C-:B------:R-:W-:Y:S02]  /*7ca0*/  HADD2.F32 R116, -RZ, R157.reuse.H0_H0 ;  /* 0x2000009dff747230 */ /* 0x100fe40000004100 */
[C---:B------:R-:W-:Y:S01]  /*7cb0*/  FMUL R35, R78.reuse, R42 ;  /* 0x0000002a4e237220 */ /* 0x040fe20000400000 */
[----:B------:R-:W-:Y:S02]  /*7cc0*/  HADD2.F32 R119, -RZ, R157.H1_H1 ;  /* 0x3000009dff777230 */ /* 0x000fe40000004100 */
[C---:B------:R-:W-:Y:S01]  /*7cd0*/  FFMA R32, R81.reuse, R115, R32 ;  /* 0x0000007351207223 */ /* 0x040fe20000000020 */
[----:B------:R-:W-:Y:S01]  /*7ce0*/  FMUL R36, R78, R43 ;  /* 0x0000002b4e247220 */ /* 0x000fe20000400000 */
[C---:B------:R-:W-:Y:S01]  /*7cf0*/  FFMA R33, R81.reuse, R114, R33 ;  /* 0x0000007251217223 */ /* 0x040fe20000000021 */
[C---:B------:R-:W-:Y:S01]  /*7d00*/  FFMA R34, R81.reuse, R117, R34 ;  /* 0x0000007551227223 */ /* 0x040fe20000000022 */
[--C-:B------:R-:W-:Y:S01]  /*7d10*/  HADD2.F32 R120, -RZ, R158.reuse.H0_H0 ;  /* 0x2000009eff787230 */ /* 0x100fe20000004100 */
[----:B------:R-:W-:Y:S01]  /*7d20*/  F2FP.SATFINITE.E4M3.F32.PACK_AB_MERGE_C R32, R32, R31, RZ ;  /* 0x0000001f2020723e */ /* 0x000fe200048070ff */
[C---:B------:R-:W-:Y:S01]  /*7d30*/  FFMA R35, R81.reuse, R116, R35 ;  /* 0x0000007451237223 */ /* 0x040fe20000000023 */
[----:B------:R-:W-:Y:S02]  /*7d40*/  HADD2.F32 R123, -RZ, R158.H1_H1 ;  /* 0x3000009eff7b7230 */ /* 0x000fe40000004100 */
[----:B------:R-:W-:Y:S01]  /*7d50*/  FMUL R39, R78, R46 ;  /* 0x0000002e4e277220 */ /* 0x000fe20000400000 */
[----:B------:R-:W-:Y:S01]  /*7d60*/  F2FP.SATFINITE.E4M3.F32.PACK_AB_MERGE_C R32, R30, R29, R32 ;  /* 0x0000001d1e20723e */ /* 0x000fe20004807020 */
[C---:B------:R-:W-:Y:S01]  /*7d70*/  FFMA R36, R81.reuse, R119, R36 ;  /* 0x0000007751247223 */ /* 0x040fe20000000024 */
[C---:B------:R-:W-:Y:S01]  /*7d80*/  FMUL R40, R78.reuse, R47 ;  /* 0x0000002f4e287220 */ /* 0x040fe20000400000 */
[C---:B------:R-:W-:Y:S01]  /*7d90*/  FFMA R37, R81.reuse, R118, R37 ;  /* 0x0000007651257223 */ /* 0x040fe20000000025 */
[C---:B------:R-:W-:Y:S01]  /*7da0*/  FFMA R38, R81.reuse, R121, R38 ;  /* 0x0000007951267223 */ /* 0x040fe20000000026 */
[C---:B------:R-:W-:Y:S01]  /*7db0*/  FMUL R42, R78.reuse, R49 ;  /* 0x000000314e2a7220 */ /* 0x040fe20000400000 */
[--C-:B------:R-:W-:Y:S02]  /*7dc0*/  HADD2.F32 R124, -RZ, R159.reuse.H0_H0 ;  /* 0x2000009fff7c7230 */ /* 0x100fe40000004100 */
[C---:B------:R-:W-:Y:S01]  /*7dd0*/  FFMA R39, R81.reuse, R120, R39 ;  /* 0x0000007851277223 */ /* 0x040fe20000000027 */
[----:B------:R-:W-:Y:S02]  /*7de0*/  HADD2.F32 R127, -RZ, R159.H1_H1 ;  /* 0x3000009fff7f7230 */ /* 0x000fe40000004100 */
[C---:B------:R-:W-:Y:S01]  /*7df0*/  FMUL R43, R78.reuse, R50 ;  /* 0x000000324e2b7220 */ /* 0x040fe20000400000 */
[C---:B------:R-:W-:Y:S01]  /*7e00*/  FFMA R40, R81.reuse, R123, R40 ;  /* 0x0000007b51287223 */ /* 0x040fe20000000028 */
[C---:B------:R-:W-:Y:S01]  /*7e10*/  FMUL R44, R78.reuse, R51 ;  /* 0x000000334e2c7220 */ /* 0x040fe20000400000 */
[C---:B------:R-:W-:Y:S01]  /*7e20*/  FFMA R41, R81.reuse, R122, R41 ;  /* 0x0000007a51297223 */ /* 0x040fe20000000029 */
[C---:B------:R-:W-:Y:S01]  /*7e30*/  FMUL R50, R78.reuse, R57 ;  /* 0x000000394e327220 */ /* 0x040fe20000400000 */
[C---:B------:R-:W-:Y:S01]  /*7e40*/  FMUL R57, R78.reuse, R64 ;  /* 0x000000404e397220 */ /* 0x040fe20000400000 */
[----:B------:R-:W-:Y:S01]  /*7e50*/  FFMA R42, R81, R125, R42 ;  /* 0x0000007d512a7223 */ /* 0x000fe2000000002a */
[C---:B------:R-:W-:Y:S01]  /*7e60*/  FMUL R46, R78.reuse, R53 ;  /* 0x000000354e2e7220 */ /* 0x040fe20000400000 */
[--C-:B------:R-:W-:Y:S01]  /*7e70*/  HADD2.F32 R128, -RZ, R160.reuse.H0_H0 ;  /* 0x200000a0ff807230 */ /* 0x100fe20000004100 */
[----:B------:R-:W-:Y:S01]  /*7e80*/  F2FP.SATFINITE.E4M3.F32.PACK_AB_MERGE_C R64, R5, R4, R86 ;  /* 0x000000040540723e */ /* 0x000fe20004807056 */
[C---:B------:R-:W-:Y:S01]  /*7e90*/  FMUL R51, R78.reuse, R58 ;  /* 0x0000003a4e337220 */ /* 0x040fe20000400000 */
[C---:B------:R-:W-:Y:S01]  /*7ea0*/  FMUL R53, R78.reuse, R60 ;  /* 0x0000003c4e357220 */ /* 0x040fe20000400000 */
[C---:B------:R-:W-:Y:S01]  /*7eb0*/  FFMA R43, R81.reuse, R124, R43 ;  /* 0x0000007c512b7223 */ /* 0x040fe2000000002b */
[----:B------:R-:W-:Y:S02]  /*7ec0*/  HADD2.F32 R131, -RZ, R160.H1_H1 ;  /* 0x300000a0ff837230 */ /* 0x000fe40000004100 */
[C---:B------:R-:W-:Y:S01]  /*7ed0*/  FMUL R47, R78.reuse, R54 ;  /* 0x000000364e2f7220 */ /* 0x040fe20000400000 */
[C---:B------:R-:W-:Y:S01]  /*7ee0*/  FMUL R58, R78.reuse, R65 ;  /* 0x000000414e3a7220 */ /* 0x040fe20000400000 */
[----:B------:R-:W-:Y:S01]  /*7ef0*/  FMUL R60, R78, R67 ;  /* 0x000000434e3c7220 */ /* 0x000fe20000400000 */
[----:B------:R-:W-:Y:S01]  /*7f00*/  F2FP.SATFINITE.E4M3.F32.PACK_AB_MERGE_C R5, R20, R11, RZ ;  /* 0x0000000b1405723e */ /* 0x000fe200048070ff */
[----:B------:R-:W-:Y:S01]  /*7f10*/  FFMA R44, R81, R127, R44 ;  /* 0x0000007f512c7223 */ /* 0x000fe2000000002c */
[C---:B------:R-:W-:Y:S01]  /*7f20*/  FMUL R48, R78.reuse, R55 ;  /* 0x000000374e307220 */ /* 0x040fe20000400000 */
[----:B------:R-:W-:Y:S01]  /*7f30*/  F2FP.SATFINITE.E4M3.F32.PACK_AB_MERGE_C R65, R9, R8, R138 ;  /* 0x000000080941723e */ /* 0x000fe2000480708a */
[----:B------:R-:W-:Y:S01]  /*7f40*/  FFMA R45, R81, R126, R45 ;  /* 0x0000007e512d7223 */ /* 0x000fe2000000002d */
[----:B------:R-:W-:Y:S01]  /*7f50*/  F2FP.SATFINITE.E4M3.F32.PACK_AB_MERGE_C R67, R17, R16, R18 ;  /* 0x000000101143723e */ /* 0x000fe20004807012 */
[----:B------:R-:W-:Y:S01]  /*7f60*/  FMUL R49, R78, R56 ;  /* 0x000000384e317220 */ /* 0x000fe20000400000 */
[C---:B------:R-:W-:Y:S01]  /*7f70*/  FFMA R46, R81.reuse, R129, R46 ;  /* 0x00000081512e7223 */ /* 0x040fe2000000002e */
[--C-:B------:R-:W-:Y:S02]  /*7f80*/  HADD2.F32 R132, -RZ, R161.reuse.H0_H0 ;  /* 0x200000a1ff847230 */ /* 0x100fe40000004100 */
[C---:B------:R-:W-:Y:S01]  /*7f90*/  FFMA R47, R81.reuse, R128, R47 ;  /* 0x00000080512f7223 */ /* 0x040fe2000000002f */
[----:B------:R1:W-:Y:S01]  /*7fa0*/  STS.128 [R172+UR49+0x6200], R64 ;  /* 0x00620040ac007988 */ /* 0x0003e20008000c31 */
[----:B------:R-:W-:Y:S01]  /*7fb0*/  HADD2.F32 R135, -RZ, R161.H1_H1 ;  /* 0x300000a1ff877230 */ /* 0x000fe20000004100 */
[----:B------:R-:W-:Y:S01]  /*7fc0*/  F2FP.SATFINITE.E4M3.F32.PACK_AB_MERGE_C R5, R10, R7, R5 ;  /* 0x000000070a05723e */ /* 0x000fe20004807005 */
[C---:B------:R-:W-:Y:S01]  /*7fd0*/  FFMA R48, R81.reuse, R131, R48 ;  /* 0x0000008351307223 */ /* 0x040fe20000000030 */
[----:B------:R-:W-:Y:S01]  /*7fe0*/  F2FP.SATFINITE.E4M3.F32.PACK_AB_MERGE_C R7, R28, R27, RZ ;  /* 0x0000001b1c07723e */ /* 0x000fe200048070ff */
        /* <DEDUP_REMOVED lines=8> */
[----:B------:R-:W-:Y:S01]  /*8070*/  FMUL R56, R78, R63 ;  /* 0x0000003f4e387220 */ /* 0x000fe20000400000 */
[----:B------:R-:W-:Y:S01]  /*8080*/  F2FP.SATFINITE.E4M3.F32.PACK_AB_MERGE_C R4, R2, R0, R3 ;  /* 0x000000000204723e */ /* 0x000fe20004807003 */
[C---:B------:R-:W-:Y:S01]  /*8090*/  FFMA R53, R81.reuse, R134, R53 ;  /* 0x0000008651357223 */ /* 0x040fe20000000035 */
[----:B------:R-:W-:Y:S01]  /*80a0*/  F2FP.SATFINITE.E4M3.F32.PACK_AB_MERGE_C R7, R26, R25, R7 ;  /* 0x000000191a07723e */ /* 0x000fe20004807007 */
[C---:B------:R-:W-:Y:S01]  /*80b0*/  FFMA R54, R81.reuse, R137, R54 ;  /* 0x0000008951367223 */ /* 0x040fe20000000036 */
[--C-:B------:R-:W-:Y:S02]  /*80c0*/  HADD2.F32 R84, -RZ, R163.reuse.H0_H0 ;  /* 0x200000a3ff547230 */ /* 0x100fe40000004100 */
[C---:B------:R-:W-:Y:S01]  /*80d0*/  FFMA R55, R81.reuse, R136, R55 ;  /* 0x0000008851377223 */ /* 0x040fe20000000037 */
[----:B------:R-:W-:Y:S01]  /*80e0*/  HADD2.F32 R85, -RZ, R163.H1_H1 ;  /* 0x300000a3ff557230 */ /* 0x000fe20000004100 */
[----:B------:R1:W-:Y:S01]  /*80f0*/  STS.128 [R204+0x6010], R4 ;  /* 0x00601004cc007388 */ /* 0x0003e20000000c00 */
[----:B------:R-:W-:Y:S01]  /*8100*/  F2FP.SATFINITE.E4M3.F32.PACK_AB_MERGE_C R35, R36, R35, RZ ;  /* 0x000000232423723e */ /* 0x000fe200048070ff */
[C---:B------:R-:W-:Y:S01]  /*8110*/  FFMA R56, R81.reuse, R139, R56 ;  /* 0x0000008b51387223 */ /* 0x040fe20000000038 */
[----:B------:R-:W-:Y:S01]  /*8120*/  F2FP.SATFINITE.E4M3.F32.PACK_AB_MERGE_C R39, R40, R39, RZ ;  /* 0x000000272827723e */ /* 0x000fe200048070ff */
[C---:B------:R-:W-:Y:S01]  /*8130*/  FFMA R57, R81.reuse, R82, R57 ;  /* 0x0000005251397223 */ /* 0x040fe20000000039 */
[----:B------:R-:W-:Y:S01]  /*8140*/  F2FP.SATFINITE.E4M3.F32.PACK_AB_MERGE_C R43, R44, R43, RZ ;  /* 0x0000002b2c2b723e */ /* 0x000fe200048070ff */
[C---:B------:R-:W-:Y:S01]  /*8150*/  FFMA R58, R81.reuse, R83, R58 ;  /* 0x00000053513a7223 */ /* 0x040fe2000000003a */
[C---:B------:R-:W-:Y:S01]  /*8160*/  FFMA R59, R81.reuse, R84, R59 ;  /* 0x00000054513b7223 */ /* 0x040fe2000000003b */
[----:B------:R-:W-:Y:S01]  /*8170*/  F2FP.SATFINITE.E4M3.F32.PACK_AB_MERGE_C R33, R34, R33, R35 ;  /* 0x000000212221723e */ /* 0x000fe20004807023 */
        /* <DEDUP_REMOVED lines=11> */
[----:B------:R-:W-:Y:S05]  /*8230*/  F2FP.SATFINITE.E4M3.F32.PACK_AB_MERGE_C R51, R58, R57, R59 ;  /* 0x000000393a33723e */ /* 0x000fea000480703b */
        /* <DEDUP_REMOVED lines=9> */
[----:B------:R-:W-:Y:S02]  /*82d0*/  UIADD3 UR8, UP0, UPT, UR52, 0x680, URZ ;  /* 0x0000068034087890 */ /* 0x000fe4000ff1e0ff */
[----:B------:R-:W-:Y:S02]  /*82e0*/  UIADD3 UR5, UPT, UPT, UR41, 0x40, URZ ;  /* 0x0000004029057890 */ /* 0x000fe4000fffe0ff */
[----:B------:R-:W-:Y:S02]  /*82f0*/  UIADD3 UR4, UPT, UPT, UR49, 0x6200, URZ ;  /* 0x0000620031047890 */ /* 0x000fe4000fffe0ff */
[----:B------:R-:W-:Y:S01]  /*8300*/  UIADD3.X UR9, UPT, UPT, URZ, UR53, URZ, UP0, !UPT ;  /* 0x00000035ff097290 */ /* 0x000fe200087fe4ff */
[----:B------:R-:W-:Y:S01]  /*8310*/  UMOV UR6, UR42 ;  /* 0x0000002a00067c82 */ /* 0x000fe20008000000 */
[----:B------:R-:W-:Y:S07]  /*8320*/  UMOV UR7, UR36 ;  /* 0x0000002400077c82 */ /* 0x000fee0008000000 */
[----:B------:R2:W-:Y:S01]  /*8330*/  UTMASTG.3D [UR4], [UR8] ;  /* 0x00000004080073b5 */ /* 0x0005e20008010000 */
[----:B------:R0:W-:Y:S01]  /*8340*/  UTMACMDFLUSH ;  /* 0x00000000000079b7 */ /* 0x0001e20000000000 */
[----:B--2---:R-:W-:Y:S04]  /*8350*/  DEPBAR.LE SB0, 0x1 ;  /* 0x000080400000791a */ /* 0x004fe80000000000 */
.L_x_103:
[----:B------:R-:W-:Y:S05]  /*8360*/  BSYNC.RECONVERGENT B0 ;  /* 0x0000000000007941 */ /* 0x000fea0003800200 */
.L_x_102:
[----:B------:R-:W-:Y:S01]  /*8370*/  BAR.SYNC.DEFER_BLOCKING 0x1, 0x80 ;  /* 0x0042000000007b1d */ /* 0x000fe20000010000 */
[----:B------:R-:W-:Y:S01]  /*8380*/  ISETP.NE.AND P2, PT, R194, RZ, PT ;  /* 0x000000ffc200720c */ /* 0x000fe20003f45270 */
[----:B------:R-:W-:Y:S01]  /*8390*/  IMAD.IADD R20, R75, 0x1, R147 ;  /* 0x000000014b147824 */ /* 0x000fe200078e0293 */
[----:B------:R-:W-:Y:S01]  /*83a0*/  ISETP.NE.AND P0, PT, R195, 0x2, PT ;  /* 0x00000002c300780c */ /* 0x000fe20003f05270 */
[----:B------:R-:W-:Y:S01]  /*83b0*/  IMAD.IADD R21, R77, 0x1, R170 ;  /* 0x000000014d157824 */ /* 0x000fe200078e02aa */
[----:B------:R-:W-:Y:S02]  /*83c0*/  ISETP.NE.AND P1, PT, R76, 0x4, PT ;  /* 0x000000044c00780c */ /* 0x000fe40003f25270 */
[----:B------:R-:W-:Y:S02]  /*83d0*/  SEL R3, RZ, 0x1, P0 ;  /* 0x00000001ff037807 */ /* 0x000fe40000000000 */
[----:B------:R-:W-:Y:S02]  /*83e0*/  SEL R0, RZ, 0x1, P1 ;  /* 0x00000001ff007807 */ /* 0x000fe40000800000 */
[----:B------:R-:W-:Y:S02]  /*83f0*/  LOP3.LUT R182, R182, R3, RZ, 0x3c, !PT ;  /* 0x00000003b6b67212 */ /* 0x000fe400078e3cff */
[----:B------:R-:W-:Y:S02]  /*8400*/  LOP3.LUT R183, R183, R0, RZ, 0x3c, !PT ;  /* 0x00000000b7b77212 */ /* 0x000fe400078e3cff */
[----:B------:R-:W-:Y:S02]  /*8410*/  @P2 R2UR UR36, R179 ;  /* 0x00000000b32422ca */ /* 0x000fe400000e0000 */
[----:B------:R-:W-:Y:S02]  /*8420*/  SEL R195, R195, RZ, P0 ;  /* 0x000000ffc3c37207 */ /* 0x000fe40000000000 */
[----:B------:R-:W-:Y:S01]  /*8430*/  SEL R76, R76, RZ, P1 ;  /* 0x000000ff4c4c7207 */ /* 0x000fe20000800000 */
[----:B------:R-:W-:Y:S10]  /*8440*/  @P2 BRA `(.L_x_104) ;  /* 0xffffffc400bc2947 */ /* 0x000ff4000383ffff */
[----:B------:R-:W-:Y:S05]  /*8450*/  EXIT ;  /* 0x000000000000794d */ /* 0x000fea0003800000 */
.L_x_19:
[----:B--2---:R2:W1:Y:S02]  /*8460*/  SYNCS.PHASECHK.TRANS64.TRYWAIT P0, [R3+URZ+0xd0], R2 ;  /* 0x0000d002030075a7 */ /* 0x00446400080011ff */
[----:B-1----:R-:W-:Y:S05]  /*8470*/  @!P0 NANOSLEEP.SYNCS 0x989680 ;  /* 0x009896800000895d */ /* 0x002fea0003900000 */
[----:B------:R-:W1:Y:S02]  /*8480*/  @!P0 SYNCS.PHASECHK.TRANS64 P0, [R3+URZ+0xd0], R2 ;  /* 0x0000d002030085a7 */ /* 0x000e6400080010ff */
[----:B-1----:R-:W-:Y:S05]  /*8490*/  @!P0 BRA `(.L_x_19) ;  /* 0xfffffffc00f08947 */ /* 0x002fea000383ffff */
[----:B------:R-:W-:Y:S05]  /*84a0*/  BRA `(.L_x_105) ;  /* 0xffffff9000347947 */ /* 0x000fea000383ffff */
.L_x_22:
[----:B-1----:R-:W-:-:S07]  /*84b0*/  MOV R2, UR33 ;  /* 0x0000002100027c02 */ /* 0x002fce0008000f00 */
.L_x_106:
[----:B-1----:R1:W2:Y:S02]  /*84c0*/  SYNCS.PHASECHK.TRANS64.TRYWAIT P0, [R2+URZ+0x18], R5 ;  /* 0x00001805020075a7 */ /* 0x0022a400080011ff */
[----:B--2---:R-:W-:Y:S05]  /*84d0*/  @!P0 NANOSLEEP.SYNCS 0x989680 ;  /* 0x009896800000895d */ /* 0x004fea0003900000 */
[----:B------:R-:W2:Y:S02]  /*84e0*/  @!P0 SYNCS.PHASECHK.TRANS64 P0, [R2+URZ+0x18], R5 ;  /* 0x00001805020085a7 */ /* 0x000ea400080010ff */
[----:B--2---:R-:W-:Y:S05]  /*84f0*/  @!P0 BRA `(.L_x_106) ;  /* 0xfffffffc00f08947 */ /* 0x004fea000383ffff */
[----:B------:R-:W-:Y:S05]  /*8500*/  BRA `(.L_x_21) ;  /* 0xffffff9000847947 */ /* 0x000fea000383ffff */
.L_x_28:
[----:B-1----:R-:W-:-:S07]  /*8510*/  MOV R2, UR33 ;  /* 0x0000002100027c02 */ /* 0x002fce0008000f00 */
.L_x_107:
[----:B-1----:R1:W2:Y:S02]  /*8520*/  SYNCS.PHASECHK.TRANS64.TRYWAIT P0, [R2+URZ+0x18], R5 ;  /* 0x00001805020075a7 */ /* 0x0022a400080011ff */
[----:B--2---:R-:W-:Y:S05]  /*8530*/  @!P0 NANOSLEEP.SYNCS 0x989680 ;  /* 0x009896800000895d */ /* 0x004fea0003900000 */
[----:B------:R-:W2:Y:S02]  /*8540*/  @!P0 SYNCS.PHASECHK.TRANS64 P0, [R2+URZ+0x18], R5 ;  /* 0x00001805020085a7 */ /* 0x000ea400080010ff */
[----:B--2---:R-:W-:Y:S05]  /*8550*/  @!P0 BRA `(.L_x_107) ;  /* 0xfffffffc00f08947 */ /* 0x004fea000383ffff */
[----:B------:R-:W-:Y:S05]  /*8560*/  BRA `(.L_x_27) ;  /* 0xffffff9400587947 */ /* 0x000fea000383ffff */
.L_x_32:
[----:B-1----:R1:W2:Y:S02]  /*8570*/  SYNCS.PHASECHK.TRANS64.TRYWAIT P0, [R2+URZ+0x60], R3 ;  /* 0x00006003020075a7 */ /* 0x0022a400080011ff */
[----:B--2---:R-:W-:Y:S05]  /*8580*/  @!P0 NANOSLEEP.SYNCS 0x989680 ;  /* 0x009896800000895d */ /* 0x004fea0003900000 */
[----:B------:R-:W2:Y:S02]  /*8590*/  @!P0 SYNCS.PHASECHK.TRANS64 P0, [R2+URZ+0x60], R3 ;  /* 0x00006003020085a7 */ /* 0x000ea400080010ff */
[----:B--2---:R-:W-:Y:S05]  /*85a0*/  @!P0 BRA `(.L_x_32) ;  /* 0xfffffffc00f08947 */ /* 0x004fea000383ffff */
[----:B------:R-:W-:Y:S05]  /*85b0*/  BRA `(.L_x_108) ;  /* 0xffffff98000c7947 */ /* 0x000fea000383ffff */
.L_x_36:
[----:B----4-:R-:W-:-:S07]  /*85c0*/  MOV R0, UR5 ;  /* 0x0000000500007c02 */ /* 0x010fce0008000f00 */
.L_x_109:
[----:B-1----:R1:W2:Y:S02]  /*85d0*/  SYNCS.PHASECHK.TRANS64.TRYWAIT P0, [R0+URZ], R3 ;  /* 0x00000003000075a7 */ /* 0x0022a400080011ff */
[----:B--2---:R-:W-:Y:S05]  /*85e0*/  @!P0 NANOSLEEP.SYNCS 0x989680 ;  /* 0x009896800000895d */ /* 0x004fea0003900000 */
[----:B------:R-:W2:Y:S02]  /*85f0*/  @!P0 SYNCS.PHASECHK.TRANS64 P0, [R0+URZ], R3 ;  /* 0x00000003000085a7 */ /* 0x000ea400080010ff */
[----:B--2---:R-:W-:Y:S05]  /*8600*/  @!P0 BRA `(.L_x_109) ;  /* 0xfffffffc00f08947 */ /* 0x004fea000383ffff */
[----:B------:R-:W-:Y:S05]  /*8610*/  BRA `(.L_x_110) ;  /* 0xffffff9c007c7947 */ /* 0x000fea000383ffff */
.L_x_37:
[----:B----4-:R-:W-:-:S07]  /*8620*/  MOV R0, UR5 ;  /* 0x0000000500007c02 */ /* 0x010fce0008000f00 */
.L_x_111:
[----:B-1----:R1:W2:Y:S02]  /*8630*/  SYNCS.PHASECHK.TRANS64.TRYWAIT P0, [R0+URZ], R3 ;  /* 0x00000003000075a7 */ /* 0x0022a400080011ff */
[----:B--2---:R-:W-:Y:S05]  /*8640*/  @!P0 NANOSLEEP.SYNCS 0x989680 ;  /* 0x009896800000895d */ /* 0x004fea0003900000 */
[----:B------:R-:W2:Y:S02]  /*8650*/  @!P0 SYNCS.PHASECHK.TRANS64 P0, [R0+URZ], R3 ;  /* 0x00000003000085a7 */ /* 0x000ea400080010ff */
[----:B--2---:R-:W-:Y:S05]  /*8660*/  @!P0 BRA `(.L_x_111) ;  /* 0xfffffffc00f08947 */ /* 0x004fea000383ffff */
[----:B------:R-:W-:Y:S05]  /*8670*/  BRA `(.L_x_112) ;  /* 0xffffff9c00887947 */ /* 0x000fea000383ffff */
.L_x_40:
[----:B-1----:R1:W2:Y:S02]  /*8680*/  SYNCS.PHASECHK.TRANS64.TRYWAIT P0, [R0+URZ+0xc0], R5 ;  /* 0x0000c005000075a7 */ /* 0x0022a400080011ff */
[----:B--2---:R-:W-:Y:S05]  /*8690*/  @!P0 NANOSLEEP.SYNCS 0x989680 ;  /* 0x009896800000895d */ /* 0x004fea0003900000 */
[----:B------:R-:W2:Y:S02]  /*86a0*/  @!P0 SYNCS.PHASECHK.TRANS64 P0, [R0+URZ+0xc0], R5 ;  /* 0x0000c005000085a7 */ /* 0x000ea400080010ff */
[----:B--2---:R-:W-:Y:S05]  /*86b0*/  @!P0 BRA `(.L_x_40) ;  /* 0xfffffffc00f08947 */ /* 0x004fea000383ffff */
[----:B------:R-:W-:Y:S05]  /*86c0*/  BRA `(.L_x_113) ;  /* 0xffffff9c00e47947 */ /* 0x000fea000383ffff */
.L_x_41:
[----:B------:R-:W-:-:S07]  /*86d0*/  MOV R0, UR5 ;  /* 0x0000000500007c02 */ /* 0x000fce0008000f00 */
.L_x_114:
[----:B-1----:R1:W2:Y:S02]  /*86e0*/  SYNCS.PHASECHK.TRANS64.TRYWAIT P0, [R0+URZ+0x70], R5 ;  /* 0x00007005000075a7 */ /* 0x0022a400080011ff */
[----:B--2---:R-:W-:Y:S05]  /*86f0*/  @!P0 NANOSLEEP.SYNCS 0x989680 ;  /* 0x009896800000895d */ /* 0x004fea0003900000 */
[----:B------:R-:W2:Y:S02]  /*8700*/  @!P0 SYNCS.PHASECHK.TRANS64 P0, [R0+URZ+0x70], R5 ;  /* 0x00007005000085a7 */ /* 0x000ea400080010ff */
[----:B--2---:R-:W-:Y:S05]  /*8710*/  @!P0 BRA `(.L_x_114) ;  /* 0xfffffffc00f08947 */ /* 0x004fea000383ffff */
[----:B------:R-:W-:Y:S05]  /*8720*/  BRA `(.L_x_115) ;  /* 0xffffff9c00f47947 */ /* 0x000fea000383ffff */
.L_x_42:
[----:B-1----:R1:W2:Y:S02]  /*8730*/  SYNCS.PHASECHK.TRANS64.TRYWAIT P1, [R0+URZ+0x60], R5 ;  /* 0x00006005000075a7 */ /* 0x0022a400080211ff */
[----:B--2---:R-:W-:Y:S05]  /*8740*/  @!P1 NANOSLEEP.SYNCS 0x989680 ;  /* 0x009896800000995d */ /* 0x004fea0003900000 */
[----:B------:R-:W2:Y:S02]  /*8750*/  @!P1 SYNCS.PHASECHK.TRANS64 P1, [R0+URZ+0x60], R5 ;  /* 0x00006005000095a7 */ /* 0x000ea400080210ff */
[----:B--2---:R-:W-:Y:S05]  /*8760*/  @!P1 BRA `(.L_x_42) ;  /* 0xfffffffc00f09947 */ /* 0x004fea000383ffff */
[----:B------:R-:W-:Y:S05]  /*8770*/  BRA `(.L_x_116) ;  /* 0xffffffa000247947 */ /* 0x000fea000383ffff */
.L_x_45:
[----:B------:R-:W-:-:S07]  /*8780*/  MOV R0, UR5 ;  /* 0x0000000500007c02 */ /* 0x000fce0008000f00 */
.L_x_117:
[----:B-1----:R1:W2:Y:S02]  /*8790*/  SYNCS.PHASECHK.TRANS64.TRYWAIT P0, [R0+URZ+0x70], R3 ;  /* 0x00007003000075a7 */ /* 0x0022a400080011ff */
[----:B--2---:R-:W-:Y:S05]  /*87a0*/  @!P0 NANOSLEEP.SYNCS 0x989680 ;  /* 0x009896800000895d */ /* 0x004fea0003900000 */
[----:B------:R-:W2:Y:S02]  /*87b0*/  @!P0 SYNCS.PHASECHK.TRANS64 P0, [R0+URZ+0x70], R3 ;  /* 0x00007003000085a7 */ /* 0x000ea400080010ff */
[----:B--2---:R-:W-:Y:S05]  /*87c0*/  @!P0 BRA `(.L_x_117) ;  /* 0xfffffffc00f08947 */ /* 0x004fea000383ffff */
[----:B------:R-:W-:Y:S05]  /*87d0*/  BRA `(.L_x_44) ;  /* 0xffffffa000787947 */ /* 0x000fea000383ffff */
.L_x_52:
[----:B-1----:R1:W2:Y:S02]  /*87e0*/  SYNCS.PHASECHK.TRANS64.TRYWAIT P1, [R0+URZ+0x60], R5 ;  /* 0x00006005000075a7 */ /* 0x0022a400080211ff */
[----:B--2---:R-:W-:Y:S05]  /*87f0*/  @!P1 NANOSLEEP.SYNCS 0x989680 ;  /* 0x009896800000995d */ /* 0x004fea0003900000 */
[----:B------:R-:W2:Y:S02]  /*8800*/  @!P1 SYNCS.PHASECHK.TRANS64 P1, [R0+URZ+0x60], R5 ;  /* 0x00006005000095a7 */ /* 0x000ea400080210ff */
[----:B--2---:R-:W-:Y:S05]  /*8810*/  @!P1 BRA `(.L_x_52) ;  /* 0xfffffffc00f09947 */ /* 0x004fea000383ffff */
[----:B------:R-:W-:Y:S05]  /*8820*/  BRA `(.L_x_118) ;  /* 0xffffffa800087947 */ /* 0x000fea000383ffff */
.L_x_53:
[----:B------:R-:W-:-:S07]  /*8830*/  MOV R3, UR6 ;  /* 0x0000000600037c02 */ /* 0x000fce0008000f00 */
.L_x_119:
[----:B-1----:R1:W2:Y:S02]  /*8840*/  SYNCS.PHASECHK.TRANS64.TRYWAIT P0, [R3+URZ+0xa0], R0 ;  /* 0x0000a000030075a7 */ /* 0x0022a400080011ff */
[----:B--2---:R-:W-:Y:S05]  /*8850*/  @!P0 NANOSLEEP.SYNCS 0x989680 ;  /* 0x009896800000895d */ /* 0x004fea0003900000 */
[----:B------:R-:W2:Y:S02]  /*8860*/  @!P0 SYNCS.PHASECHK.TRANS64 P0, [R3+URZ+0xa0], R0 ;  /* 0x0000a000030085a7 */ /* 0x000ea400080010ff */
[----:B--2---:R-:W-:Y:S05]  /*8870*/  @!P0 BRA `(.L_x_119) ;  /* 0xfffffffc00f08947 */ /* 0x004fea000383ffff */
[----:B------:R-:W-:Y:S05]  /*8880*/  BRA `(.L_x_120) ;  /* 0xffffffa800407947 */ /* 0x000fea000383ffff */
.L_x_56:
[----:B------:R-:W-:Y:S07]  /*8890*/  MOV R0, UR11 ;  /* 0x0000000b00007c02 */ /* 0x000fee0008000f00 */
.L_x_121:
[----:B-1----:R1:W2:Y:S02]  /*88a0*/  SYNCS.PHASECHK.TRANS64.TRYWAIT P0, [R0+URZ], R3 ;  /* 0x00000003000075a7 */ /* 0x0022a400080011ff */
[----:B--2---:R-:W-:Y:S05]  /*88b0*/  @!P0 NANOSLEEP.SYNCS 0x989680 ;  /* 0x009896800000895d */ /* 0x004fea0003900000 */
[----:B------:R-:W2:Y:S02]  /*88c0*/  @!P0 SYNCS.PHASECHK.TRANS64 P0, [R0+URZ], R3 ;  /* 0x00000003000085a7 */ /* 0x000ea400080010ff */
[----:B--2---:R-:W-:Y:S05]  /*88d0*/  @!P0 BRA `(.L_x_121) ;  /* 0xfffffffc00f08947 */ /* 0x004fea000383ffff */
[----:B------:R-:W-:Y:S05]  /*88e0*/  BRA `(.L_x_55) ;  /* 0xffffffa8005c7947 */ /* 0x000fea000383ffff */
.L_x_59:
[----:B------:R-:W-:-:S07]  /*88f0*/  MOV R0, UR6 ;  /* 0x0000000600007c02 */ /* 0x000fce0008000f00 */
.L_x_122:
[----:B--2---:R2:W4:Y:S02]  /*8900*/  SYNCS.PHASECHK.TRANS64.TRYWAIT P0, [R0+URZ], R3 ;  /* 0x00000003000075a7 */ /* 0x00452400080011ff */
[----:B----4-:R-:W-:Y:S05]  /*8910*/  @!P0 NANOSLEEP.SYNCS 0x989680 ;  /* 0x009896800000895d */ /* 0x010fea0003900000 */
[----:B------:R-:W4:Y:S02]  /*8920*/  @!P0 SYNCS.PHASECHK.TRANS64 P0, [R0+URZ], R3 ;  /* 0x00000003000085a7 */ /* 0x000f2400080010ff */
[----:B----4-:R-:W-:Y:S05]  /*8930*/  @!P0 BRA `(.L_x_122) ;  /* 0xfffffffc00f08947 */ /* 0x010fea000383ffff */
[----:B------:R-:W-:Y:S05]  /*8940*/  BRA `(.L_x_123) ;  /* 0xffffffac00887947 */ /* 0x000fea000383ffff */
.L_x_60:
[----:B------:R-:W-:-:S07]  /*8950*/  MOV R0, UR6 ;  /* 0x0000000600007c02 */ /* 0x000fce0008000f00 */
.L_x_124:
[----:B-1----:R1:W2:Y:S02]  /*8960*/  SYNCS.PHASECHK.TRANS64.TRYWAIT P0, [R0+URZ], R3 ;  /* 0x00000003000075a7 */ /* 0x0022a400080011ff */
[----:B--2---:R-:W-:Y:S05]  /*8970*/  @!P0 NANOSLEEP.SYNCS 0x989680 ;  /* 0x009896800000895d */ /* 0x004fea0003900000 */
[----:B------:R-:W2:Y:S02]  /*8980*/  @!P0 SYNCS.PHASECHK.TRANS64 P0, [R0+URZ], R3 ;  /* 0x00000003000085a7 */ /* 0x000ea400080010ff */
[----:B--2---:R-:W-:Y:S05]  /*8990*/  @!P0 BRA `(.L_x_124) ;  /* 0xfffffffc00f08947 */ /* 0x004fea000383ffff */
[----:B------:R-:W-:Y:S05]  /*89a0*/  BRA `(.L_x_125) ;  /* 0xffffffac00947947 */ /* 0x000fea000383ffff */
.L_x_61:
[----:B------:R-:W-:-:S07]  /*89b0*/  MOV R0, UR6 ;  /* 0x0000000600007c02 */ /* 0x000fce0008000f00 */
.L_x_126:
[----:B-1----:R1:W2:Y:S02]  /*89c0*/  SYNCS.PHASECHK.TRANS64.TRYWAIT P0, [R0+URZ], R3 ;  /* 0x00000003000075a7 */ /* 0x0022a400080011ff */
[----:B--2---:R-:W-:Y:S05]  /*89d0*/  @!P0 NANOSLEEP.SYNCS 0x989680 ;  /* 0x009896800000895d */ /* 0x004fea0003900000 */
[----:B------:R-:W2:Y:S02]  /*89e0*/  @!P0 SYNCS.PHASECHK.TRANS64 P0, [R0+URZ], R3 ;  /* 0x00000003000085a7 */ /* 0x000ea400080010ff */
[----:B--2---:R-:W-:Y:S05]  /*89f0*/  @!P0 BRA `(.L_x_126) ;  /* 0xfffffffc00f08947 */ /* 0x004fea000383ffff */
[----:B------:R-:W-:Y:S05]  /*8a00*/  BRA `(.L_x_127) ;  /* 0xffffffac00a07947 */ /* 0x000fea000383ffff */
.L_x_62:
[----:B------:R-:W-:-:S07]  /*8a10*/  MOV R0, UR7 ;  /* 0x0000000700007c02 */ /* 0x000fce0008000f00 */
.L_x_128:
[----:B-1----:R1:W2:Y:S02]  /*8a20*/  SYNCS.PHASECHK.TRANS64.TRYWAIT P0, [R0+URZ], R3 ;  /* 0x00000003000075a7 */ /* 0x0022a400080011ff */
[----:B--2---:R-:W-:Y:S05]  /*8a30*/  @!P0 NANOSLEEP.SYNCS 0x989680 ;  /* 0x009896800000895d */ /* 0x004fea0003900000 */
[----:B------:R-:W2:Y:S02]  /*8a40*/  @!P0 SYNCS.PHASECHK.TRANS64 P0, [R0+URZ], R3 ;  /* 0x00000003000085a7 */ /* 0x000ea400080010ff */
[----:B--2---:R-:W-:Y:S05]  /*8a50*/  @!P0 BRA `(.L_x_128) ;  /* 0xfffffffc00f08947 */ /* 0x004fea000383ffff */
[----:B------:R-:W-:Y:S05]  /*8a60*/  BRA `(.L_x_129) ;  /* 0xffffffac00ac7947 */ /* 0x000fea000383ffff */
.L_x_67:
[----:B--2---:R2:W3:Y:S02]  /*8a70*/  SYNCS.PHASECHK.TRANS64.TRYWAIT P0, [R0+URZ+0x60], R3 ;  /* 0x00006003000075a7 */ /* 0x0044e400080011ff */
[----:B---3--:R-:W-:Y:S05]  /*8a80*/  @!P0 NANOSLEEP.SYNCS 0x989680 ;  /* 0x009896800000895d */ /* 0x008fea0003900000 */
[----:B------:R-:W3:Y:S02]  /*8a90*/  @!P0 SYNCS.PHASECHK.TRANS64 P0, [R0+URZ+0x60], R3 ;  /* 0x00006003000085a7 */ /* 0x000ee400080010ff */
[----:B---3--:R-:W-:Y:S05]  /*8aa0*/  @!P0 BRA `(.L_x_67) ;  /* 0xfffffffc00f08947 */ /* 0x008fea000383ffff */
[----:B------:R-:W-:Y:S05]  /*8ab0*/  BRA `(.L_x_130) ;  /* 0xffffffb000b07947 */ /* 0x000fea000383ffff */
.L_x_70:
[----:B------:R-:W-:Y:S07]  /*8ac0*/  MOV R0, UR7 ;  /* 0x0000000700007c02 */ /* 0x000fee0008000f00 */
.L_x_131:
[----:B--2---:R2:W3:Y:S02]  /*8ad0*/  SYNCS.PHASECHK.TRANS64.TRYWAIT P0, [R0+URZ+0x58], R3 ;  /* 0x00005803000075a7 */ /* 0x0044e400080011ff */
[----:B---3--:R-:W-:Y:S05]  /*8ae0*/  @!P0 NANOSLEEP.SYNCS 0x989680 ;  /* 0x009896800000895d */ /* 0x008fea0003900000 */
[----:B------:R-:W3:Y:S02]  /*8af0*/  @!P0 SYNCS.PHASECHK.TRANS64 P0, [R0+URZ+0x58], R3 ;  /* 0x00005803000085a7 */ /* 0x000ee400080010ff */
[----:B---3--:R-:W-:Y:S05]  /*8b00*/  @!P0 BRA `(.L_x_131) ;  /* 0xfffffffc00f08947 */ /* 0x008fea000383ffff */
[----:B------:R-:W-:Y:S05]  /*8b10*/  BRA `(.L_x_69) ;  /* 0xffffffb400907947 */ /* 0x000fea000383ffff */
.L_x_73:
[----:B--2---:R-:W-:Y:S07]  /*8b20*/  MOV R3, UR7 ;  /* 0x0000000700037c02 */ /* 0x004fee0008000f00 */
.L_x_132:
[----:B-1----:R1:W2:Y:S02]  /*8b30*/  SYNCS.PHASECHK.TRANS64.TRYWAIT P0, [R3+URZ+0x40], R12 ;  /* 0x0000400c030075a7 */ /* 0x0022a400080011ff */
[----:B--2---:R-:W-:Y:S05]  /*8b40*/  @!P0 NANOSLEEP.SYNCS 0x989680 ;  /* 0x009896800000895d */ /* 0x004fea0003900000 */
[----:B------:R-:W2:Y:S02]  /*8b50*/  @!P0 SYNCS.PHASECHK.TRANS64 P0, [R3+URZ+0x40], R12 ;  /* 0x0000400c030085a7 */ /* 0x000ea400080010ff */
[----:B--2---:R-:W-:Y:S05]  /*8b60*/  @!P0 BRA `(.L_x_132) ;  /* 0xfffffffc00f08947 */ /* 0x004fea000383ffff */
[----:B------:R-:W-:Y:S05]  /*8b70*/  BRA `(.L_x_133) ;  /* 0xffffffb800087947 */ /* 0x000fea000383ffff */
.L_x_74:
[----:B------:R-:W-:Y:S07]  /*8b80*/  MOV R3, UR7 ;  /* 0x0000000700037c02 */ /* 0x000fee0008000f00 */
.L_x_134:
[----:B-1----:R1:W2:Y:S02]  /*8b90*/  SYNCS.PHASECHK.TRANS64.TRYWAIT P0, [R3+URZ+0x48], R12 ;  /* 0x0000480c030075a7 */ /* 0x0022a400080011ff */
[----:B--2---:R-:W-:Y:S05]  /*8ba0*/  @!P0 NANOSLEEP.SYNCS 0x989680 ;  /* 0x009896800000895d */ /* 0x004fea0003900000 */
[----:B------:R-:W2:Y:S02]  /*8bb0*/  @!P0 SYNCS.PHASECHK.TRANS64 P0, [R3+URZ+0x48], R12 ;  /* 0x0000480c030085a7 */ /* 0x000ea400080010ff */
[----:B--2---:R-:W-:Y:S05]  /*8bc0*/  @!P0 BRA `(.L_x_134) ;  /* 0xfffffffc00f08947 */ /* 0x004fea000383ffff */
[----:B------:R-:W-:Y:S05]  /*8bd0*/  BRA `(.L_x_135) ;  /* 0xffffffb800887947 */ /* 0x000fea000383ffff */
.L_x_76:
[----:B------:R-:W-:-:S07]  /*8be0*/  MOV R0, UR7 ;  /* 0x0000000700007c02 */ /* 0x000fce0008000f00 */
.L_x_136:
[----:B-1----:R1:W3:Y:S02]  /*8bf0*/  SYNCS.PHASECHK.TRANS64.TRYWAIT P0, [R0+URZ+0x40], R3 ;  /* 0x00004003000075a7 */ /* 0x0022e400080011ff */
[----:B---3--:R-:W-:Y:S05]  /*8c00*/  @!P0 NANOSLEEP.SYNCS 0x989680 ;  /* 0x009896800000895d */ /* 0x008fea0003900000 */
[----:B------:R-:W3:Y:S02]  /*8c10*/  @!P0 SYNCS.PHASECHK.TRANS64 P0, [R0+URZ+0x40], R3 ;  /* 0x00004003000085a7 */ /* 0x000ee400080010ff */
[----:B---3--:R-:W-:Y:S05]  /*8c20*/  @!P0 BRA `(.L_x_136) ;  /* 0xfffffffc00f08947 */ /* 0x008fea000383ffff */
[----:B------:R-:W-:Y:S05]  /*8c30*/  BRA `(.L_x_137) ;  /* 0xffffffb800f87947 */ /* 0x000fea000383ffff */
.L_x_78:
[----:B--2---:R2:W4:Y:S02]  /*8c40*/  SYNCS.PHASECHK.TRANS64.TRYWAIT P0, [R0+URZ+0x60], R3 ;  /* 0x00006003000075a7 */ /* 0x00452400080011ff */
[----:B----4-:R-:W-:Y:S05]  /*8c50*/  @!P0 NANOSLEEP.SYNCS 0x989680 ;  /* 0x009896800000895d */ /* 0x010fea0003900000 */
[----:B------:R-:W4:Y:S02]  /*8c60*/  @!P0 SYNCS.PHASECHK.TRANS64 P0, [R0+URZ+0x60], R3 ;  /* 0x00006003000085a7 */ /* 0x000f2400080010ff */
[----:B----4-:R-:W-:Y:S05]  /*8c70*/  @!P0 BRA `(.L_x_78) ;  /* 0xfffffffc00f08947 */ /* 0x010fea000383ffff */
[----:B------:R-:W-:Y:S05]  /*8c80*/  BRA `(.L_x_138) ;  /* 0xffffffbc00c07947 */ /* 0x000fea000383ffff */
.L_x_89:
[----:B-1----:R1:W3:Y:S02]  /*8c90*/  SYNCS.PHASECHK.TRANS64.TRYWAIT P1, [R3+URZ+0x30], R0 ;  /* 0x00003000030075a7 */ /* 0x0022e400080211ff */
[----:B---3--:R-:W-:Y:S05]  /*8ca0*/  @!P1 NANOSLEEP.SYNCS 0x989680 ;  /* 0x009896800000995d */ /* 0x008fea0003900000 */
[----:B------:R-:W3:Y:S02]  /*8cb0*/  @!P1 SYNCS.PHASECHK.TRANS64 P1, [R3+URZ+0x30], R0 ;  /* 0x00003000030095a7 */ /* 0x000ee400080210ff */
[----:B---3--:R-:W-:Y:S05]  /*8cc0*/  @!P1 BRA `(.L_x_89) ;  /* 0xfffffffc00f09947 */ /* 0x008fea000383ffff */
[----:B------:R-:W-:Y:S05]  /*8cd0*/  BRA `(.L_x_88) ;  /* 0xffffffc800e47947 */ /* 0x000fea000383ffff */
.L_x_91:
[----:B-1----:R1:W4:Y:S02]  /*8ce0*/  SYNCS.PHASECHK.TRANS64.TRYWAIT P0, [R207+URZ+0x80], R2 ;  /* 0x00008002cf0075a7 */ /* 0x00232400080011ff */
[----:B----4-:R-:W-:Y:S05]  /*8cf0*/  @!P0 NANOSLEEP.SYNCS 0x989680 ;  /* 0x009896800000895d */ /* 0x010fea0003900000 */
[----:B------:R-:W4:Y:S02]  /*8d00*/  @!P0 SYNCS.PHASECHK.TRANS64 P0, [R207+URZ+0x80], R2 ;  /* 0x00008002cf0085a7 */ /* 0x000f2400080010ff */
[----:B----4-:R-:W-:Y:S05]  /*8d10*/  @!P0 BRA `(.L_x_91) ;  /* 0xfffffffc00f08947 */ /* 0x010fea000383ffff */
[----:B------:R-:W-:Y:S05]  /*8d20*/  BRA `(.L_x_90) ;  /* 0xffffffcc00407947 */ /* 0x000fea000383ffff */
.L_x_100:
[----:B--2---:R2:W3:Y:S02]  /*8d30*/  SYNCS.PHASECHK.TRANS64.TRYWAIT P0, [R210+URZ+0x30], R3 ;  /* 0x00003003d20075a7 */ /* 0x0044e400080011ff */
[----:B---3--:R-:W-:Y:S05]  /*8d40*/  @!P0 NANOSLEEP.SYNCS 0x989680 ;  /* 0x009896800000895d */ /* 0x008fea0003900000 */
[----:B------:R-:W3:Y:S02]  /*8d50*/  @!P0 SYNCS.PHASECHK.TRANS64 P0, [R210+URZ+0x30], R3 ;  /* 0x00003003d20085a7 */ /* 0x000ee400080010ff */
[----:B---3--:R-:W-:Y:S05]  /*8d60*/  @!P0 BRA `(.L_x_100) ;  /* 0xfffffffc00f08947 */ /* 0x008fea000383ffff */
[----:B------:R-:W-:Y:S05]  /*8d70*/  BRA `(.L_x_99) ;  /* 0xffffffe0004c7947 */ /* 0x000fea000383ffff */
        .weak           $__internal_0_$__cuda_sm10x_tcgen05_guardrail_trap_col_being_dealloced_not_returned_by_alloc
        .type           $__internal_0_$__cuda_sm10x_tcgen05_guardrail_trap_col_being_dealloced_not_returned_by_alloc,@function
        .size           $__internal_0_$__cuda_sm10x_tcgen05_guardrail_trap_col_being_dealloced_not_returned_by_alloc,($__internal_1_$__cuda_sm10x_tcgen05_guardrail_trap_phase_invalid_during_alloc - $__internal_0_$__cuda_sm10x_tcgen05_guardrail_trap_col_being_dealloced_not_returned_by_alloc)
$__internal_0_$__cuda_sm10x_tcgen05_guardrail_trap_col_being_dealloced_not_returned_by_alloc:
[----:B------:R-:W-:Y:S05]  /*8d80*/  BPT.TRAP 0x1 ;  /* 0x000000040000795c */ /* 0x000fea0000300000 */
[----:B------:R-:W-:-:S04]  /*8d90*/  HFMA2 R3, -RZ, RZ, 0, 0 ;  /* 0x00000000ff037431 */ /* 0x000fc800000001ff */
[----:B------:R-:W-:Y:S05]  /*8da0*/  RET.REL.NODEC R2 `(_ZN7cutlass13device_kernelINS_4gemm6kernel13GemmUniversalIN4cute5tupleIJiiiiEEENS1_10collective13CollectiveMmaINS1_35MainloopSm100TmaUmmaWarpSpecializedILi3ELi2ELi4ENS5_IJNS4_1CILi1EEESB_SB_EEEEENS5_IJNSA_ILi128EEESE_NSA_ILi256EEEEEENS_12float_e4m3_tENS5_IJlSB_lEEESH_SI_NS4_8TiledMMAINS4_8MMA_AtomIJNS4_10MMA_TraitsINS4_19SM100_MMA_F8F6F4_SSEJSH_SH_fSE_SE_NS4_17integral_constantINS4_4UMMA5MajorELSP_0EEESQ_NSN_INSO_7ScaleInELSR_0EEESS_EEEEEENS4_6LayoutISC_NS5_IJNSA_ILi0EEESW_SW_EEEEENS5_IJNS4_10UnderscoreESZ_SZ_EEEEENS4_13SM90_TMA_LOADENS4_14ComposedLayoutINS4_7SwizzleILi3ELi4ELi3EEENS4_18smem_ptr_flag_bitsILi8EEENSV_INS5_IJNSA_ILi8EEESE_EEENS5_IJSE_SB_EEEEEEEvNS4_8identityES12_S1C_vS1D_EENS_8epilogue10collective18CollectiveEpilogueINS1F_23Sm100TmaWarpSpecializedILi2ELi2ELi64ELb0ELb0EEEJSG_NS5_IJNSV_ISE_SB_EENSV_INSA_ILi64EEESB_EEEEESH_SI_SH_SI_NS1F_6fusion15FusionCallbacksIS1J_NS1O_17LinearCombinationISH_fSH_fLNS_15FloatRoundStyleE2EEESG_S1N_JEEENS4_5SM1004TMEM4LOAD26SM100_TMEM_LOAD_32dp32b64xES12_NS13_INS14_ILi2ELi4ELi3EEES17_NSV_INS5_IJS18_S1L_EEENS5_IJS1L_SB_EEEEEEENS4_39AutoVectorizingCopyWithAssumedAlignmentILi128EEENS4_14SM90_TMA_STOREES22_S24_S24_EEEvvEEEEvNT_6ParamsE) ;  /* 0xffffff7002947950 */ /* 0x000fea0003c3ffff */
        .weak           $__internal_1_$__cuda_sm10x_tcgen05_guardrail_trap_phase_invalid_during_alloc
        .type           $__internal_1_$__cuda_sm10x_tcgen05_guardrail_trap_phase_invalid_during_alloc,@function
        .size           $__internal_1_$__cuda_sm10x_tcgen05_guardrail_trap_phase_invalid_during_alloc,($__internal_2_$__cuda_sm10x_tcgen05_guardrail_trap_unallocated_columns_being_dealloced - $__internal_1_$__cuda_sm10x_tcgen05_guardrail_trap_phase_invalid_during_alloc)
$__internal_1_$__cuda_sm10x_tcgen05_guardrail_trap_phase_invalid_during_alloc:
[----:B------:R-:W-:Y:S05]  /*8db0*/  BPT.TRAP 0x1 ;  /* 0x000000040000795c */ /* 0x000fea0000300000 */
[----:B------:R-:W-:-:S04]  /*8dc0*/  MOV R3, 0x0 ;  /* 0x0000000000037802 */ /* 0x000fc80000000f00 */
[----:B------:R-:W-:Y:S05]  /*8dd0*/  RET.REL.NODEC R2 `(_ZN7cutlass13device_kernelINS_4gemm6kernel13GemmUniversalIN4cute5tupleIJiiiiEEENS1_10collective13CollectiveMmaINS1_35MainloopSm100TmaUmmaWarpSpecializedILi3ELi2ELi4ENS5_IJNS4_1CILi1EEESB_SB_EEEEENS5_IJNSA_ILi128EEESE_NSA_ILi256EEEEEENS_12float_e4m3_tENS5_IJlSB_lEEESH_SI_NS4_8TiledMMAINS4_8MMA_AtomIJNS4_10MMA_TraitsINS4_19SM100_MMA_F8F6F4_SSEJSH_SH_fSE_SE_NS4_17integral_constantINS4_4UMMA5MajorELSP_0EEESQ_NSN_INSO_7ScaleInELSR_0EEESS_EEEEEENS4_6LayoutISC_NS5_IJNSA_ILi0EEESW_SW_EEEEENS5_IJNS4_10UnderscoreESZ_SZ_EEEEENS4_13SM90_TMA_LOADENS4_14ComposedLayoutINS4_7SwizzleILi3ELi4ELi3EEENS4_18smem_ptr_flag_bitsILi8EEENSV_INS5_IJNSA_ILi8EEESE_EEENS5_IJSE_SB_EEEEEEEvNS4_8identityES12_S1C_vS1D_EENS_8epilogue10collective18CollectiveEpilogueINS1F_23Sm100TmaWarpSpecializedILi2ELi2ELi64ELb0ELb0EEEJSG_NS5_IJNSV_ISE_SB_EENSV_INSA_ILi64EEESB_EEEEESH_SI_SH_SI_NS1F_6fusion15FusionCallbacksIS1J_NS1O_17LinearCombinationISH_fSH_fLNS_15FloatRoundStyleE2EEESG_S1N_JEEENS4_5SM1004TMEM4LOAD26SM100_TMEM_LOAD_32dp32b64xES12_NS13_INS14_ILi2ELi4ELi3EEES17_NSV_INS5_IJS18_S1L_EEENS5_IJS1L_SB_EEEEEEENS4_39AutoVectorizingCopyWithAssumedAlignmentILi128EEENS4_14SM90_TMA_STOREES22_S24_S24_EEEvvEEEEvNT_6ParamsE) ;  /* 0xffffff7002887950 */ /* 0x000fea0003c3ffff */
        .weak           $__internal_2_$__cuda_sm10x_tcgen05_guardrail_trap_unallocated_columns_being_dealloced
        .type           $__internal_2_$__cuda_sm10x_tcgen05_guardrail_trap_unallocated_columns_being_dealloced,@function
        .size           $__internal_2_$__cuda_sm10x_tcgen05_guardrail_trap_unallocated_columns_being_dealloced,(.L_x_140 - $__internal_2_$__cuda_sm10x_tcgen05_guardrail_trap_unallocated_columns_being_dealloced)
$__internal_2_$__cuda_sm10x_tcgen05_guardrail_trap_unallocated_columns_being_dealloced:
[----:B------:R-:W-:Y:S05]  /*8de0*/  BPT.TRAP 0x1 ;  /* 0x000000040000795c */ /* 0x000fea0000300000 */
[----:B------:R-:W-:-:S04]  /*8df0*/  HFMA2 R3, -RZ, RZ, 0, 0 ;  /* 0x00000000ff037431 */ /* 0x000fc800000001ff */
[----:B------:R-:W-:Y:S05]  /*8e00*/  RET.REL.NODEC R2 `(_ZN7cutlass13device_kernelINS_4gemm6kernel13GemmUniversalIN4cute5tupleIJiiiiEEENS1_10collective13CollectiveMmaINS1_35MainloopSm100TmaUmmaWarpSpecializedILi3ELi2ELi4ENS5_IJNS4_1CILi1EEESB_SB_EEEEENS5_IJNSA_ILi128EEESE_NSA_ILi256EEEEEENS_12float_e4m3_tENS5_IJlSB_lEEESH_SI_NS4_8TiledMMAINS4_8MMA_AtomIJNS4_10MMA_TraitsINS4_19SM100_MMA_F8F6F4_SSEJSH_SH_fSE_SE_NS4_17integral_constantINS4_4UMMA5MajorELSP_0EEESQ_NSN_INSO_7ScaleInELSR_0EEESS_EEEEEENS4_6LayoutISC_NS5_IJNSA_ILi0EEESW_SW_EEEEENS5_IJNS4_10UnderscoreESZ_SZ_EEEEENS4_13SM90_TMA_LOADENS4_14ComposedLayoutINS4_7SwizzleILi3ELi4ELi3EEENS4_18smem_ptr_flag_bitsILi8EEENSV_INS5_IJNSA_ILi8EEESE_EEENS5_IJSE_SB_EEEEEEEvNS4_8identityES12_S1C_vS1D_EENS_8epilogue10collective18CollectiveEpilogueINS1F_23Sm100TmaWarpSpecializedILi2ELi2ELi64ELb0ELb0EEEJSG_NS5_IJNSV_ISE_SB_EENSV_INSA_ILi64EEESB_EEEEESH_SI_SH_SI_NS1F_6fusion15FusionCallbacksIS1J_NS1O_17LinearCombinationISH_fSH_fLNS_15FloatRoundStyleE2EEESG_S1N_JEEENS4_5SM1004TMEM4LOAD26SM100_TMEM_LOAD_32dp32b64xES12_NS13_INS14_ILi2ELi4ELi3EEES17_NSV_INS5_IJS18_S1L_EEENS5_IJS1L_SB_EEEEEEENS4_39AutoVectorizingCopyWithAssumedAlignmentILi128EEENS4_14SM90_TMA_STOREES22_S24_S24_EEEvvEEEEvNT_6ParamsE) ;  /* 0xffffff70027c7950 */ /* 0x000fea0003c3ffff */
.L_x_139:
[----:B------:R-:W-:-:S00]  /*8e10*/  BRA `(.L_x_139) ;  /* 0xfffffffc00fc7947 */ /* 0x000fc0000383ffff */
[----:B------:R-:W-:-:S00]  /*8e20*/  NOP ;  /* 0x0000000000007918 */ /* 0x000fc00000000000 */
        /* <DEDUP_REMOVED lines=13> */
.L_x_140:


//--------------------- .nv.global.init           --------------------------
	.section	.nv.global.init,"aw",@progbits
.nv.global.init:
	.type		$str$27,@object
	.size		$str$27,($str$28 - $str$27)
$str$27:
        /*0000*/ 	.byte	0x28, 0x61, 0x64, 0x64, 0x72, 0x65, 0x73, 0x73, 0x20, 0x26, 0x20, 0x6d, 0x61, 0x73, 0x6b, 0x29
        /*0010*/ 	.byte	0x20, 0x3d, 0x3d, 0x20, 0x30, 0x00
	.type		$str$28,@object
	.size		$str$28,($str$26 - $str$28)
$str$28:
        /*0016*/ 	.byte	0x2f, 0x74, 0x6d, 0x70, 0x2f, 0x63, 0x75, 0x74, 0x6c, 0x61, 0x73, 0x73, 0x5f, 0x73, 0x77, 0x65
        /*0026*/ 	.byte	0x65, 0x70, 0x5f, 0x73, 0x72, 0x63, 0x2f, 0x69, 0x6e, 0x63, 0x6c, 0x75, 0x64, 0x65, 0x2f, 0x63
        /*0036*/ 	.byte	0x75, 0x74, 0x65, 0x2f, 0x70, 0x6f, 0x69, 0x6e, 0x74, 0x65, 0x72, 0x5f, 0x66, 0x6c, 0x61, 0x67
        /*0046*/ 	.byte	0x67, 0x65, 0x64, 0x2e, 0x68, 0x70, 0x70, 0x00
	.type		$str$26,@object
	.size		$str$26,($str$25 - $str$26)
$str$26:
        /*004e*/ 	.byte	0x2f, 0x74, 0x6d, 0x70, 0x2f, 0x63, 0x75, 0x74, 0x6c, 0x61, 0x73, 0x73, 0x5f, 0x73, 0x77, 0x65
        /*005e*/ 	.byte	0x65, 0x70, 0x5f, 0x73, 0x72, 0x63, 0x2f, 0x69, 0x6e, 0x63, 0x6c, 0x75, 0x64, 0x65, 0x2f, 0x63
        /*006e*/ 	.byte	0x75, 0x74, 0x65, 0x2f, 0x61, 0x74, 0x6f, 0x6d, 0x2f, 0x63, 0x6f, 0x70, 0x79, 0x5f, 0x74, 0x72
        /*007e*/ 	.byte	0x61, 0x69, 0x74, 0x73, 0x5f, 0x73, 0x6d, 0x31, 0x30, 0x30, 0x2e, 0x68, 0x70, 0x70, 0x00
	.type		$str$25,@object
	.size		$str$25,(__unnamed_1 - $str$25)
$str$25:
        /*008d*/ 	.byte	0x28, 0x28, 0x75, 0x69, 0x6e, 0x74, 0x33, 0x32, 0x5f, 0x74, 0x28, 0x74, 0x68, 0x72, 0x65, 0x61
        /*009d*/ 	.byte	0x64, 0x49, 0x64, 0x78, 0x2e, 0x78, 0x29, 0x20, 0x2f, 0x20, 0x33, 0x32, 0x29, 0x20, 0x25, 0x20
        /*00ad*/ 	.byte	0x34, 0x29, 0x20, 0x3d, 0x3d, 0x20, 0x28, 0x28, 0x28, 0x74, 0x6d, 0x65, 0x6d, 0x5f, 0x61, 0x64
        /*00bd*/ 	.byte	0x64, 0x72, 0x20, 0x3e, 0x3e, 0x20, 0x31, 0x36, 0x29, 0x20, 0x2f, 0x20, 0x33, 0x32, 0x29, 0x20
        /*00cd*/ 	.byte	0x25, 0x20, 0x34, 0x29, 0x00
	.type		__unnamed_1,@object
	.size		__unnamed_1,(__unnamed_2 - __unnamed_1)
__unnamed_1:
        /*00d2*/ 	.byte	0x61, 0x75, 0x74, 0x6f, 0x20, 0x63, 0x75, 0x74, 0x65, 0x3a, 0x3a, 0x61, 0x73, 0x5f, 0x70, 0x6f
        /* <DEDUP_REMOVED lines=24> */
        /*0262*/ 	.byte	0x43, 0x3c, 0x38, 0x31, 0x39, 0x32, 0x3e, 0x3e, 0x3e, 0x3e, 0x5d, 0x00
	.type		__unnamed_2,@object
	.size		__unnamed_2,(.L_2 - __unnamed_2)
__unnamed_2:
        /* <DEDUP_REMOVED lines=42> */
        /*050e*/ 	.byte	0x3e, 0x3e, 0x3e, 0x3e, 0x5d, 0x00
.L_2:


//--------------------- .nv.shared._ZN7cutlass13device_kernelINS_4gemm6kernel13GemmUniversalIN4cute5tupleIJiiiiEEENS1_10collective13CollectiveMmaINS1_35MainloopSm100TmaUmmaWarpSpecializedILi3ELi2ELi4ENS5_IJNS4_1CILi1EEESB_SB_EEEEENS5_IJNSA_ILi128EEESE_NSA_ILi256EEEEEENS_12float_e4m3_tENS5_IJlSB_lEEESH_SI_NS4_8TiledMMAINS4_8MMA_AtomIJNS4_10MMA_TraitsINS4_19SM100_MMA_F8F6F4_SSEJSH_SH_fSE_SE_NS4_17integral_constantINS4_4UMMA5MajorELSP_0EEESQ_NSN_INSO_7ScaleInELSR_0EEESS_EEEEEENS4_6LayoutISC_NS5_IJNSA_ILi0EEESW_SW_EEEEENS5_IJNS4_10UnderscoreESZ_SZ_EEEEENS4_13SM90_TMA_LOADENS4_14ComposedLayoutINS4_7SwizzleILi3ELi4ELi3EEENS4_18smem_ptr_flag_bitsILi8EEENSV_INS5_IJNSA_ILi8EEESE_EEENS5_IJSE_SB_EEEEEEEvNS4_8identityES12_S1C_vS1D_EENS_8epilogue10collective18CollectiveEpilogueINS1F_23Sm100TmaWarpSpecializedILi2ELi2ELi64ELb0ELb0EEEJSG_NS5_IJNSV_ISE_SB_EENSV_INSA_ILi64EEESB_EEEEESH_SI_SH_SI_NS1F_6fusion15FusionCallbacksIS1J_NS1O_17LinearCombinationISH_fSH_fLNS_15FloatRoundStyleE2EEESG_S1N_JEEENS4_5SM1004TMEM4LOAD26SM100_TMEM_LOAD_32dp32b64xES12_NS13_INS14_ILi2ELi4ELi3EEES17_NSV_INS5_IJS18_S1L_EEENS5_IJS1L_SB_EEEEEEENS4_39AutoVectorizingCopyWithAssumedAlignmentILi128EEENS4_14SM90_TMA_STOREES22_S24_S24_EEEvvEEEEvNT_6ParamsE --------------------------
	.section	.nv.shared._ZN7cutlass13device_kernelINS_4gemm6kernel13GemmUniversalIN4cute5tupleIJiiiiEEENS1_10collective13CollectiveMmaINS1_35MainloopSm100TmaUmmaWarpSpecializedILi3ELi2ELi4ENS5_IJNS4_1CILi1EEESB_SB_EEEEENS5_IJNSA_ILi128EEESE_NSA_ILi256EEEEEENS_12float_e4m3_tENS5_IJlSB_lEEESH_SI_NS4_8TiledMMAINS4_8MMA_AtomIJNS4_10MMA_TraitsINS4_19SM100_MMA_F8F6F4_SSEJSH_SH_fSE_SE_NS4_17integral_constantINS4_4UMMA5MajorELSP_0EEESQ_NSN_INSO_7ScaleInELSR_0EEESS_EEEEEENS4_6LayoutISC_NS5_IJNSA_ILi0EEESW_SW_EEEEENS5_IJNS4_10UnderscoreESZ_SZ_EEEEENS4_13SM90_TMA_LOADENS4_14ComposedLayoutINS4_7SwizzleILi3ELi4ELi3EEENS4_18smem_ptr_flag_bitsILi8EEENSV_INS5_IJNSA_ILi8EEESE_EEENS5_IJSE_SB_EEEEEEEvNS4_8identityES12_S1C_vS1D_EENS_8epilogue10collective18CollectiveEpilogueINS1F_23Sm100TmaWarpSpecializedILi2ELi2ELi64ELb0ELb0EEEJSG_NS5_IJNSV_ISE_SB_EENSV_INSA_ILi64EEESB_EEEEESH_SI_SH_SI_NS1F_6fusion15FusionCallbacksIS1J_NS1O_17LinearCombinationISH_fSH_fLNS_15FloatRoundStyleE2EEESG_S1N_JEEENS4_5SM1004TMEM4LOAD26SM100_TMEM_LOAD_32dp32b64xES12_NS13_INS14_ILi2ELi4ELi3EEES17_NSV_INS5_IJS18_S1L_EEENS5_IJS1L_SB_EEEEEEENS4_39AutoVectorizingCopyWithAssumedAlignmentILi128EEENS4_14SM90_TMA_STOREES22_S24_S24_EEEvvEEEEvNT_6ParamsE,"aw",@nobits
	.sectionflags	@""
	.align	16
	.zero		1024


//--------------------- .nv.shared.reserved.0     --------------------------
	.section	.nv.shared.reserved.0,"aw",@nobits
	.weak		__nv_reservedSMEM_offset_0_alias
	.size		__nv_reservedSMEM_offset_0_alias, 0, 64
	.other		__nv_reservedSMEM_offset_0_alias,@"STO_CUDA_RESERVED_SHARED STV_DEFAULT"
__nv_reservedSMEM_offset_0_alias:
	.zero		0
.nv.shared.reserved.0:
	.zero		64
	.weak		__nv_reservedSMEM_tcgen05_partition
	.type		__nv_reservedSMEM_tcgen05_partition,@object
	.size		__nv_reservedSMEM_tcgen05_partition,(.L_0 - __nv_reservedSMEM_tcgen05_partition)
__nv_reservedSMEM_tcgen05_partition:
	.zero		32
.L_0:


//--------------------- .nv.global                --------------------------
	.section	.nv.global,"aw",@nobits
.nv.global:
	.type		_ZN40_INTERNAL_6c77e057_4_k_cu_1d7f9268_325414cute1_E,@object
	.size		_ZN40_INTERNAL_6c77e057_4_k_cu_1d7f9268_325414cute1_E,(_ZN40_INTERNAL_6c77e057_4_k_cu_1d7f9268_325414cuda3std3__45__cpo6cbeginE - _ZN40_INTERNAL_6c77e057_4_k_cu_1d7f9268_325414cute1_E)
_ZN40_INTERNAL_6c77e057_4_k_cu_1d7f9268_325414cute1_E:
	.zero		1
	.type		_ZN40_INTERNAL_6c77e057_4_k_cu_1d7f9268_325414cuda3std3__45__cpo6cbeginE,@object
	.size		_ZN40_INTERNAL_6c77e057_4_k_cu_1d7f9268_325414cuda3std3__45__cpo6cbeginE,(_ZN40_INTERNAL_6c77e057_4_k_cu_1d7f9268_325414cuda3std3__48in_placeE - _ZN40_INTERNAL_6c77e057_4_k_cu_1d7f9268_325414cuda3std3__45__cpo6cbeginE)
_ZN40_INTERNAL_6c77e057_4_k_cu_1d7f9268_325414cuda3std3__45__cpo6cbeginE:
	.zero		1
	.type		_ZN40_INTERNAL_6c77e057_4_k_cu_1d7f9268_325414cuda3std3__48in_placeE,@object
	.size		_ZN40_INTERNAL_6c77e057_4_k_cu_1d7f9268_325414cuda3std3__48in_placeE,(_ZN40_INTERNAL_6c77e057_4_k_cu_1d7f9268_325414cuda3std6ranges3__45__cpo9iter_moveE - _ZN40_INTERNAL_6c77e057_4_k_cu_1d7f9268_325414cuda3std3__48in_placeE)
_ZN40_INTERNAL_6c77e057_4_k_cu_1d7f9268_325414cuda3std3__48in_placeE:
	.zero		1
	.type		_ZN40_INTERNAL_6c77e057_4_k_cu_1d7f9268_325414cuda3std6ranges3__45__cpo9iter_moveE,@object
	.size		_ZN40_INTERNAL_6c77e057_4_k_cu_1d7f9268_325414cuda3std6ranges3__45__cpo9iter_moveE,(_ZN40_INTERNAL_6c77e057_4_k_cu_1d7f9268_325414cuda3std3__45__cpo5beginE - _ZN40_INTERNAL_6c77e057_4_k_cu_1d7f9268_325414cuda3std6ranges3__45__cpo9iter_moveE)
_ZN40_INTERNAL_6c77e057_4_k_cu_1d7f9268_325414cuda3std6ranges3__45__cpo9iter_moveE:
	.zero		1
	.type		_ZN40_INTERNAL_6c77e057_4_k_cu_1d7f9268_325414cuda3std3__45__cpo5beginE,@object
	.size		_ZN40_INTERNAL_6c77e057_4_k_cu_1d7f9268_325414cuda3std3__45__cpo5beginE,(_ZN40_INTERNAL_6c77e057_4_k_cu_1d7f9268_325414cuda3std3__442_GLOBAL__N__6c77e057_4_k_cu_1d7f9268_325416ignoreE - _ZN40_INTERNAL_6c77e057_4_k_cu_1d7f9268_325414cuda3std3__45__cpo5beginE)
_ZN40_INTERNAL_6c77e057_4_k_cu_1d7f9268_325414cuda3std3__45__cpo5beginE:
	.zero		1
	.type		_ZN40_INTERNAL_6c77e057_4_k_cu_1d7f9268_325414cuda3std3__442_GLOBAL__N__6c77e057_4_k_cu_1d7f9268_325416ignoreE,@object
	.size		_ZN40_INTERNAL_6c77e057_4_k_cu_1d7f9268_325414cuda3std3__442_GLOBAL__N__6c77e057_4_k_cu_1d7f9268_325416ignoreE,(_ZN40_INTERNAL_6c77e057_4_k_cu_1d7f9268_325414cute7productE - _ZN40_INTERNAL_6c77e057_4_k_cu_1d7f9268_325414cuda3std3__442_GLOBAL__N__6c77e057_4_k_cu_1d7f9268_325416ignoreE)
_ZN40_INTERNAL_6c77e057_4_k_cu_1d7f9268_325414cuda3std3__442_GLOBAL__N__6c77e057_4_k_cu_1d7f9268_325416ignoreE:
	.zero		1
	.type		_ZN40_INTERNAL_6c77e057_4_k_cu_1d7f9268_325414cute7productE,@object
	.size		_ZN40_INTERNAL_6c77e057_4_k_cu_1d7f9268_325414cute7productE,(_ZN40_INTERNAL_6c77e057_4_k_cu_1d7f9268_325414cuda3std3__45__cpo3endE - _ZN40_INTERNAL_6c77e057_4_k_cu_1d7f9268_325414cute7productE)
_ZN40_INTERNAL_6c77e057_4_k_cu_1d7f9268_325414cute7productE:
	.zero		1
	.type		_ZN40_INTERNAL_6c77e057_4_k_cu_1d7f9268_325414cuda3std3__45__cpo3endE,@object
	.size		_ZN40_INTERNAL_6c77e057_4_k_cu_1d7f9268_325414cuda3std3__45__cpo3endE,(_ZN40_INTERNAL_6c77e057_4_k_cu_1d7f9268_325414cuda3std3__419piecewise_constructE - _ZN40_INTERNAL_6c77e057_4_k_cu_1d7f9268_325414cuda3std3__45__cpo3endE)
_ZN40_INTERNAL_6c77e057_4_k_cu_1d7f9268_325414cuda3std3__45__cpo3endE:
	.zero		1
	.type		_ZN40_INTERNAL_6c77e057_4_k_cu_1d7f9268_325414cuda3std3__419piecewise_constructE,@object
	.size		_ZN40_INTERNAL_6c77e057_4_k_cu_1d7f9268_325414cuda3std3__419piecewise_constructE,(_ZN40_INTERNAL_6c77e057_4_k_cu_1d7f9268_325414cuda3std3__45__cpo4cendE - _ZN40_INTERNAL_6c77e057_4_k_cu_1d7f9268_325414cuda3std3__419piecewise_constructE)
_ZN40_INTERNAL_6c77e057_4_k_cu_1d7f9268_325414cuda3std3__419piecewise_constructE:
	.zero		1
	.type		_ZN40_INTERNAL_6c77e057_4_k_cu_1d7f9268_325414cuda3std3__45__cpo4cendE,@object
	.size		_ZN40_INTERNAL_6c77e057_4_k_cu_1d7f9268_325414cuda3std3__45__cpo4cendE,(_ZN40_INTERNAL_6c77e057_4_k_cu_1d7f9268_325414cuda3std6ranges3__45__cpo4swapE - _ZN40_INTERNAL_6c77e057_4_k_cu_1d7f9268_325414cuda3std3__45__cpo4cendE)
_ZN40_INTERNAL_6c77e057_4_k_cu_1d7f9268_325414cuda3std3__45__cpo4cendE:
	.zero		1
	.type		_ZN40_INTERNAL_6c77e057_4_k_cu_1d7f9268_325414cuda3std6ranges3__45__cpo4swapE,@object
	.size		_ZN40_INTERNAL_6c77e057_4_k_cu_1d7f9268_325414cuda3std6ranges3__45__cpo4swapE,(.L_10 - _ZN40_INTERNAL_6c77e057_4_k_cu_1d7f9268_325414cuda3std6ranges3__45__cpo4swapE)
_ZN40_INTERNAL_6c77e057_4_k_cu_1d7f9268_325414cuda3std6ranges3__45__cpo4swapE:
	.zero		1
.L_10:


//--------------------- .nv.constant0._ZN7cutlass13device_kernelINS_4gemm6kernel13GemmUniversalIN4cute5tupleIJiiiiEEENS1_10collective13CollectiveMmaINS1_35MainloopSm100TmaUmmaWarpSpecializedILi3ELi2ELi4ENS5_IJNS4_1CILi1EEESB_SB_EEEEENS5_IJNSA_ILi128EEESE_NSA_ILi256EEEEEENS_12float_e4m3_tENS5_IJlSB_lEEESH_SI_NS4_8TiledMMAINS4_8MMA_AtomIJNS4_10MMA_TraitsINS4_19SM100_MMA_F8F6F4_SSEJSH_SH_fSE_SE_NS4_17integral_constantINS4_4UMMA5MajorELSP_0EEESQ_NSN_INSO_7ScaleInELSR_0EEESS_EEEEEENS4_6LayoutISC_NS5_IJNSA_ILi0EEESW_SW_EEEEENS5_IJNS4_10UnderscoreESZ_SZ_EEEEENS4_13SM90_TMA_LOADENS4_14ComposedLayoutINS4_7SwizzleILi3ELi4ELi3EEENS4_18smem_ptr_flag_bitsILi8EEENSV_INS5_IJNSA_ILi8EEESE_EEENS5_IJSE_SB_EEEEEEEvNS4_8identityES12_S1C_vS1D_EENS_8epilogue10collective18CollectiveEpilogueINS1F_23Sm100TmaWarpSpecializedILi2ELi2ELi64ELb0ELb0EEEJSG_NS5_IJNSV_ISE_SB_EENSV_INSA_ILi64EEESB_EEEEESH_SI_SH_SI_NS1F_6fusion15FusionCallbacksIS1J_NS1O_17LinearCombinationISH_fSH_fLNS_15FloatRoundStyleE2EEESG_S1N_JEEENS4_5SM1004TMEM4LOAD26SM100_TMEM_LOAD_32dp32b64xES12_NS13_INS14_ILi2ELi4ELi3EEES17_NSV_INS5_IJS18_S1L_EEENS5_IJS1L_SB_EEEEEEENS4_39AutoVectorizingCopyWithAssumedAlignmentILi128EEENS4_14SM90_TMA_STOREES22_S24_S24_EEEvvEEEEvNT_6ParamsE --------------------------
	.section	.nv.constant0._ZN7cutlass13device_kernelINS_4gemm6kernel13GemmUniversalIN4cute5tupleIJiiiiEEENS1_10collective13CollectiveMmaINS1_35MainloopSm100TmaUmmaWarpSpecializedILi3ELi2ELi4ENS5_IJNS4_1CILi1EEESB_SB_EEEEENS5_IJNSA_ILi128EEESE_NSA_ILi256EEEEEENS_12float_e4m3_tENS5_IJlSB_lEEESH_SI_NS4_8TiledMMAINS4_8MMA_AtomIJNS4_10MMA_TraitsINS4_19SM100_MMA_F8F6F4_SSEJSH_SH_fSE_SE_NS4_17integral_constantINS4_4UMMA5MajorELSP_0EEESQ_NSN_INSO_7ScaleInELSR_0EEESS_EEEEEENS4_6LayoutISC_NS5_IJNSA_ILi0EEESW_SW_EEEEENS5_IJNS4_10UnderscoreESZ_SZ_EEEEENS4_13SM90_TMA_LOADENS4_14ComposedLayoutINS4_7SwizzleILi3ELi4ELi3EEENS4_18smem_ptr_flag_bitsILi8EEENSV_INS5_IJNSA_ILi8EEESE_EEENS5_IJSE_SB_EEEEEEEvNS4_8identityES12_S1C_vS1D_EENS_8epilogue10collective18CollectiveEpilogueINS1F_23Sm100TmaWarpSpecializedILi2ELi2ELi64ELb0ELb0EEEJSG_NS5_IJNSV_ISE_SB_EENSV_INSA_ILi64EEESB_EEEEESH_SI_SH_SI_NS1F_6fusion15FusionCallbacksIS1J_NS1O_17LinearCombinationISH_fSH_fLNS_15FloatRoundStyleE2EEESG_S1N_JEEENS4_5SM1004TMEM4LOAD26SM100_TMEM_LOAD_32dp32b64xES12_NS13_INS14_ILi2ELi4ELi3EEES17_NSV_INS5_IJS18_S1L_EEENS5_IJS1L_SB_EEEEEEENS4_39AutoVectorizingCopyWithAssumedAlignmentILi128EEENS4_14SM90_TMA_STOREES22_S24_S24_EEEvvEEEEvNT_6ParamsE,"a",@progbits
	.sectionflags	@""
	.align	4
.nv.constant0._ZN7cutlass13device_kernelINS_4gemm6kernel13GemmUniversalIN4cute5tupleIJiiiiEEENS1_10collective13CollectiveMmaINS1_35MainloopSm100TmaUmmaWarpSpecializedILi3ELi2ELi4ENS5_IJNS4_1CILi1EEESB_SB_EEEEENS5_IJNSA_ILi128EEESE_NSA_ILi256EEEEEENS_12float_e4m3_tENS5_IJlSB_lEEESH_SI_NS4_8TiledMMAINS4_8MMA_AtomIJNS4_10MMA_TraitsINS4_19SM100_MMA_F8F6F4_SSEJSH_SH_fSE_SE_NS4_17integral_constantINS4_4UMMA5MajorELSP_0EEESQ_NSN_INSO_7ScaleInELSR_0EEESS_EEEEEENS4_6LayoutISC_NS5_IJNSA_ILi0EEESW_SW_EEEEENS5_IJNS4_10UnderscoreESZ_SZ_EEEEENS4_13SM90_TMA_LOADENS4_14ComposedLayoutINS4_7SwizzleILi3ELi4ELi3EEENS4_18smem_ptr_flag_bitsILi8EEENSV_INS5_IJNSA_ILi8EEESE_EEENS5_IJSE_SB_EEEEEEEvNS4_8identityES12_S1C_vS1D_EENS_8epilogue10collective18CollectiveEpilogueINS1F_23Sm100TmaWarpSpecializedILi2ELi2ELi64ELb0ELb0EEEJSG_NS5_IJNSV_ISE_SB_EENSV_INSA_ILi64EEESB_EEEEESH_SI_SH_SI_NS1F_6fusion15FusionCallbacksIS1J_NS1O_17LinearCombinationISH_fSH_fLNS_15FloatRoundStyleE2EEESG_S1N_JEEENS4_5SM1004TMEM4LOAD26SM100_TMEM_LOAD_32dp32b64xES12_NS13_INS14_ILi2ELi4ELi3EEES17_NSV_INS5_IJS18_S1L_EEENS5_IJS1L_SB_EEEEEEENS4_39AutoVectorizingCopyWithAssumedAlignmentILi128EEENS4_14SM90_TMA_STOREES22_S24_S24_EEEvvEEEEvNT_6ParamsE:
	.zero		2944


//--------------------- SYMBOLS --------------------------

	.type		.nv.reservedSmem.offset0,@object
	.size		.nv.reservedSmem.offset0,0x4
	.type		.nv.reservedSmem.cap,@object
	.size		.nv.reservedSmem.cap,0x4
	.type		__assertfail,@function
